// auto-generated by cutlass_sweep.gemm — config: {"arch": "sm_90", "cluster_m": 2, "cluster_n": 1, "dtype": "fp16", "stages": 4, "tile_k": 128, "tile_m": 128, "tile_n": 256}
#include "cutlass/cutlass.h"
#include "cutlass/gemm/collective/collective_builder.hpp"
#include "cutlass/gemm/device/gemm_universal_adapter.h"
#include "cutlass/gemm/kernel/gemm_universal.hpp"
#include "cutlass/epilogue/collective/collective_builder.hpp"

using ElemA = cutlass::half_t;
using ElemB = cutlass::half_t;
using ElemCD = cutlass::half_t;
using Acc  = float;
using TileShape    = cute::Shape<cute::_128, cute::_256, cute::_128>;
using ClusterShape = cute::Shape<cute::_2, cute::_1, cute::_1>;

using CollectiveEpilogue = typename cutlass::epilogue::collective::CollectiveBuilder<
    cutlass::arch::Sm90, cutlass::arch::OpClassTensorOp,
    TileShape, ClusterShape,
    cutlass::epilogue::collective::EpilogueTileAuto,
    Acc, Acc,
    ElemCD, cutlass::layout::RowMajor, 128 / cutlass::sizeof_bits<ElemCD>::value,
    ElemCD, cutlass::layout::RowMajor, 128 / cutlass::sizeof_bits<ElemCD>::value,
    cutlass::epilogue::collective::EpilogueScheduleAuto
  >::CollectiveOp;

using CollectiveMainloop = typename cutlass::gemm::collective::CollectiveBuilder<
    cutlass::arch::Sm90, cutlass::arch::OpClassTensorOp,
    ElemA, cutlass::layout::RowMajor, 128 / cutlass::sizeof_bits<ElemA>::value,
    ElemB, cutlass::layout::ColumnMajor, 128 / cutlass::sizeof_bits<ElemB>::value,
    Acc,
    TileShape, ClusterShape,
    cutlass::gemm::collective::StageCount<4>,
    cutlass::gemm::collective::KernelScheduleAuto
  >::CollectiveOp;

using GemmKernel = cutlass::gemm::kernel::GemmUniversal<
    cute::Shape<int,int,int,int>,
    CollectiveMainloop,
    CollectiveEpilogue
>;
using Gemm = cutlass::gemm::device::GemmUniversalAdapter<GemmKernel>;

// Force the device kernel symbol into the cubin without needing a host main.
auto* _anchor = &cutlass::device_kernel<GemmKernel>;


// ===== COMPILED SASS (sm_90a) =====

	.target	sm_90a

	.elftype	@"ET_EXEC"


//--------------------- .note.nv.tkinfo           --------------------------
	.section	.note.nv.tkinfo,"",@"SHT_NOTE"
	.sectionflags	@"SHF_NOTE_NV_TKINFO"
	.tkinfo
        /*0018*/ 	.word	0x00000002
        /*0030*/ 	.string	""
        /*0030*/ 	.string	"ptxas"
        /*0030*/ 	.string	"Cuda compilation tools, release 13.0, V13.0.88"
        /*0030*/ 	.string	"Build cuda_13.0.r13.0/compiler.36424714_0"
        /*0030*/ 	.string	"-arch sm_90a -m 64 "



//--------------------- .note.nv.cuinfo           --------------------------
	.section	.note.nv.cuinfo,"",@"SHT_NOTE"
	.sectionflags	@"SHF_NOTE_NV_CUINFO"
        /*0018*/ 	.short	0x0002
        /*001a*/ 	.short	0x005a
        /*001c*/ 	.short	0x0082
	.zero		2


//--------------------- .nv.info                  --------------------------
	.section	.nv.info,"",@"SHT_CUDA_INFO"
	.align	4


	//----- nvinfo : EIATTR_REGCOUNT
	.align		4
        /*0000*/ 	.byte	0x04, 0x2f
        /*0002*/ 	.short	(.L_15 - .L_14)
	.align		4
.L_14:
        /*0004*/ 	.word	index@(_ZN7cutlass13device_kernelINS_4gemm6kernel13GemmUniversalIN4cute5tupleIJiiiiEEENS1_10collective13CollectiveMmaINS1_34MainloopSm90TmaGmmaWarpSpecializedILi4ENS5_IJNS4_1CILi2EEENSA_ILi1EEESC_EEENS1_35KernelTmaWarpSpecializedCooperativeEEENS5_IJNSA_ILi128EEENSA_ILi256EEESG_EEENS_6half_tENS5_IJlSC_lEEESJ_SK_NS4_8TiledMMAINS4_8MMA_AtomIJNS4_4SM904GMMA26MMA_64x256x16_F32F16F16_SSILNSO_5MajorE0ELSQ_0ELNSO_7ScaleInE1ELSR_1EEEEEENS4_6LayoutISD_NS5_IJSC_NSA_ILi0EEESV_EEEEENS5_IJNS4_10UnderscoreESY_SY_EEEEENS4_13SM90_TMA_LOADENS4_14ComposedLayoutINS4_7SwizzleILi3ELi4ELi3EEENS4_18smem_ptr_flag_bitsILi16EEENSU_INS5_IJNSA_ILi8EEENSA_ILi64EEEEEENS5_IJS18_SC_EEEEEEEvNS4_8identityENS4_23SM90_TMA_LOAD_MULTICASTES1C_vS1D_EENS_8epilogue10collective6detail29Sm90TmaWarpSpecializedAdapterINS1H_15DefaultEpilogueISJ_SK_SK_NS1G_6thread17LinearCombinationISJ_Li1EffLNS1L_9ScaleType4KindE0ELNS_15FloatRoundStyleE2ESJ_EENS1_15EpilogueDefaultEEEEEvvEEEEvNT_6ParamsE)
        /*0008*/ 	.word	0x000000a8


	//----- nvinfo : EIATTR_FRAME_SIZE
	.align		4
.L_15:
        /*000c*/ 	.byte	0x04, 0x11
        /*000e*/ 	.short	(.L_17 - .L_16)
	.align		4
.L_16:
        /*0010*/ 	.word	index@(_ZN7cutlass13device_kernelINS_4gemm6kernel13GemmUniversalIN4cute5tupleIJiiiiEEENS1_10collective13CollectiveMmaINS1_34MainloopSm90TmaGmmaWarpSpecializedILi4ENS5_IJNS4_1CILi2EEENSA_ILi1EEESC_EEENS1_35KernelTmaWarpSpecializedCooperativeEEENS5_IJNSA_ILi128EEENSA_ILi256EEESG_EEENS_6half_tENS5_IJlSC_lEEESJ_SK_NS4_8TiledMMAINS4_8MMA_AtomIJNS4_4SM904GMMA26MMA_64x256x16_F32F16F16_SSILNSO_5MajorE0ELSQ_0ELNSO_7ScaleInE1ELSR_1EEEEEENS4_6LayoutISD_NS5_IJSC_NSA_ILi0EEESV_EEEEENS5_IJNS4_10UnderscoreESY_SY_EEEEENS4_13SM90_TMA_LOADENS4_14ComposedLayoutINS4_7SwizzleILi3ELi4ELi3EEENS4_18smem_ptr_flag_bitsILi16EEENSU_INS5_IJNSA_ILi8EEENSA_ILi64EEEEEENS5_IJS18_SC_EEEEEEEvNS4_8identityENS4_23SM90_TMA_LOAD_MULTICASTES1C_vS1D_EENS_8epilogue10collective6detail29Sm90TmaWarpSpecializedAdapterINS1H_15DefaultEpilogueISJ_SK_SK_NS1G_6thread17LinearCombinationISJ_Li1EffLNS1L_9ScaleType4KindE0ELNS_15FloatRoundStyleE2ESJ_EENS1_15EpilogueDefaultEEEEEvvEEEEvNT_6ParamsE)
        /*0014*/ 	.word	0x00000000


	//----- nvinfo : EIATTR_MIN_STACK_SIZE
	.align		4
.L_17:
        /*0018*/ 	.byte	0x04, 0x12
        /*001a*/ 	.short	(.L_19 - .L_18)
	.align		4
.L_18:
        /*001c*/ 	.word	index@(_ZN7cutlass13device_kernelINS_4gemm6kernel13GemmUniversalIN4cute5tupleIJiiiiEEENS1_10collective13CollectiveMmaINS1_34MainloopSm90TmaGmmaWarpSpecializedILi4ENS5_IJNS4_1CILi2EEENSA_ILi1EEESC_EEENS1_35KernelTmaWarpSpecializedCooperativeEEENS5_IJNSA_ILi128EEENSA_ILi256EEESG_EEENS_6half_tENS5_IJlSC_lEEESJ_SK_NS4_8TiledMMAINS4_8MMA_AtomIJNS4_4SM904GMMA26MMA_64x256x16_F32F16F16_SSILNSO_5MajorE0ELSQ_0ELNSO_7ScaleInE1ELSR_1EEEEEENS4_6LayoutISD_NS5_IJSC_NSA_ILi0EEESV_EEEEENS5_IJNS4_10UnderscoreESY_SY_EEEEENS4_13SM90_TMA_LOADENS4_14ComposedLayoutINS4_7SwizzleILi3ELi4ELi3EEENS4_18smem_ptr_flag_bitsILi16EEENSU_INS5_IJNSA_ILi8EEENSA_ILi64EEEEEENS5_IJS18_SC_EEEEEEEvNS4_8identityENS4_23SM90_TMA_LOAD_MULTICASTES1C_vS1D_EENS_8epilogue10collective6detail29Sm90TmaWarpSpecializedAdapterINS1H_15DefaultEpilogueISJ_SK_SK_NS1G_6thread17LinearCombinationISJ_Li1EffLNS1L_9ScaleType4KindE0ELNS_15FloatRoundStyleE2ESJ_EENS1_15EpilogueDefaultEEEEEvvEEEEvNT_6ParamsE)
        /*0020*/ 	.word	0x00000000
.L_19:


//--------------------- .nv.compat                --------------------------
	.section	.nv.compat,"",@"SHT_CUDA_COMPAT_INFO"
	.align	4
        /*0000*/ 	.byte	0x02, 0x09, 0x01, 0x00, 0x02, 0x02, 0x04, 0x00, 0x02, 0x05, 0x05, 0x00, 0x03, 0x07, 0x01, 0x01
        /*0010*/ 	.byte	0x02, 0x03, 0x01, 0x00, 0x02, 0x06, 0x01, 0x00, 0x04, 0x0b, 0x08, 0x00, 0x00, 0x00, 0x00, 0x00
        /*0020*/ 	.byte	0x00, 0x00, 0x00, 0x00


//--------------------- .nv.info._ZN7cutlass13device_kernelINS_4gemm6kernel13GemmUniversalIN4cute5tupleIJiiiiEEENS1_10collective13CollectiveMmaINS1_34MainloopSm90TmaGmmaWarpSpecializedILi4ENS5_IJNS4_1CILi2EEENSA_ILi1EEESC_EEENS1_35KernelTmaWarpSpecializedCooperativeEEENS5_IJNSA_ILi128EEENSA_ILi256EEESG_EEENS_6half_tENS5_IJlSC_lEEESJ_SK_NS4_8TiledMMAINS4_8MMA_AtomIJNS4_4SM904GMMA26MMA_64x256x16_F32F16F16_SSILNSO_5MajorE0ELSQ_0ELNSO_7ScaleInE1ELSR_1EEEEEENS4_6LayoutISD_NS5_IJSC_NSA_ILi0EEESV_EEEEENS5_IJNS4_10UnderscoreESY_SY_EEEEENS4_13SM90_TMA_LOADENS4_14ComposedLayoutINS4_7SwizzleILi3ELi4ELi3EEENS4_18smem_ptr_flag_bitsILi16EEENSU_INS5_IJNSA_ILi8EEENSA_ILi64EEEEEENS5_IJS18_SC_EEEEEEEvNS4_8identityENS4_23SM90_TMA_LOAD_MULTICASTES1C_vS1D_EENS_8epilogue10collective6detail29Sm90TmaWarpSpecializedAdapterINS1H_15DefaultEpilogueISJ_SK_SK_NS1G_6thread17LinearCombinationISJ_Li1EffLNS1L_9ScaleType4KindE0ELNS_15FloatRoundStyleE2ESJ_EENS1_15EpilogueDefaultEEEEEvvEEEEvNT_6ParamsE --------------------------
	.section	.nv.info._ZN7cutlass13device_kernelINS_4gemm6kernel13GemmUniversalIN4cute5tupleIJiiiiEEENS1_10collective13CollectiveMmaINS1_34MainloopSm90TmaGmmaWarpSpecializedILi4ENS5_IJNS4_1CILi2EEENSA_ILi1EEESC_EEENS1_35KernelTmaWarpSpecializedCooperativeEEENS5_IJNSA_ILi128EEENSA_ILi256EEESG_EEENS_6half_tENS5_IJlSC_lEEESJ_SK_NS4_8TiledMMAINS4_8MMA_AtomIJNS4_4SM904GMMA26MMA_64x256x16_F32F16F16_SSILNSO_5MajorE0ELSQ_0ELNSO_7ScaleInE1ELSR_1EEEEEENS4_6LayoutISD_NS5_IJSC_NSA_ILi0EEESV_EEEEENS5_IJNS4_10UnderscoreESY_SY_EEEEENS4_13SM90_TMA_LOADENS4_14ComposedLayoutINS4_7SwizzleILi3ELi4ELi3EEENS4_18smem_ptr_flag_bitsILi16EEENSU_INS5_IJNSA_ILi8EEENSA_ILi64EEEEEENS5_IJS18_SC_EEEEEEEvNS4_8identityENS4_23SM90_TMA_LOAD_MULTICASTES1C_vS1D_EENS_8epilogue10collective6detail29Sm90TmaWarpSpecializedAdapterINS1H_15DefaultEpilogueISJ_SK_SK_NS1G_6thread17LinearCombinationISJ_Li1EffLNS1L_9ScaleType4KindE0ELNS_15FloatRoundStyleE2ESJ_EENS1_15EpilogueDefaultEEEEEvvEEEEvNT_6ParamsE,"",@"SHT_CUDA_INFO"
	.sectionflags	@""
	.align	4


	//----- nvinfo : EIATTR_CUDA_API_VERSION
	.align		4
        /*0000*/ 	.byte	0x04, 0x37
        /*0002*/ 	.short	(.L_21 - .L_20)
.L_20:
        /*0004*/ 	.word	0x00000082


	//----- nvinfo : EIATTR_KPARAM_INFO
	.align		4
.L_21:
        /*0008*/ 	.byte	0x04, 0x17
        /*000a*/ 	.short	(.L_23 - .L_22)
.L_22:
        /*000c*/ 	.word	0x00000000
        /*0010*/ 	.short	0x0000
        /*0012*/ 	.short	0x0070
        /*0014*/ 	.byte	0x00, 0xf0, 0x01, 0x10


	//----- nvinfo : EIATTR_SPARSE_MMA_MASK
	.align		4
.L_23:
        /*0018*/ 	.byte	0x03, 0x50
        /*001a*/ 	.short	0x0000


	//----- nvinfo : EIATTR_MAXREG_COUNT
	.align		4
        /*001c*/ 	.byte	0x03, 0x1b
        /*001e*/ 	.short	0x00a8


	//----- nvinfo : EIATTR_NUM_BARRIERS
	.align		4
        /*0020*/ 	.byte	0x02, 0x4c
        /*0022*/ 	.byte	0x01
	.zero		1


	//----- nvinfo : EIATTR_EXTERNS
	.align		4
        /*0024*/ 	.byte	0x04, 0x0f
        /*0026*/ 	.short	(.L_25 - .L_24)


	//   ....[0]....
	.align		4
.L_24:
        /*0028*/ 	.word	index@(__assertfail)


	//----- nvinfo : EIATTR_MERCURY_ISA_VERSION
	.align		4
.L_25:
        /*002c*/ 	.byte	0x03, 0x5f
        /*002e*/ 	.short	0x0101


	//----- nvinfo : EIATTR_INT_WARP_WIDE_INSTR_OFFSETS
	.align		4
        /*0030*/ 	.byte	0x04, 0x31
        /*0032*/ 	.short	(.L_27 - .L_26)


	//   ....[0]....
.L_26:
        /*0034*/ 	.word	0x00000480


	//   ....[1]....
        /*0038*/ 	.word	0x000004b0


	//   ....[2]....
        /*003c*/ 	.word	0x00000670


	//   ....[3]....
        /*0040*/ 	.word	0x00002130


	//----- nvinfo : EIATTR_COOP_GROUP_MASK_REGIDS
	.align		4
.L_27:
        /*0044*/ 	.byte	0x04, 0x29
        /*0046*/ 	.short	(.L_29 - .L_28)


	//   ....[0]....
.L_28:
        /*0048*/ 	.word	0xffffffff


	//   ....[1]....
        /*004c*/ 	.word	0xffffffff


	//   ....[2]....
        /*0050*/ 	.word	0xffffffff


	//   ....[3]....
        /*0054*/ 	.word	0xffffffff


	//   ....[4]....
        /*0058*/ 	.word	0xffffffff


	//   ....[5]....
        /*005c*/ 	.word	0xffffffff


	//----- nvinfo : EIATTR_COOP_GROUP_INSTR_OFFSETS
	.align		4
.L_29:
        /*0060*/ 	.byte	0x04, 0x28
        /*0062*/ 	.short	(.L_31 - .L_30)


	//   ....[0]....
.L_30:
        /*0064*/ 	.word	0x00000060


	//   ....[1]....
        /*0068*/ 	.word	0x00000070


	//   ....[2]....
        /*006c*/ 	.word	0x00000130


	//   ....[3]....
        /*0070*/ 	.word	0x000002d0


	//   ....[4]....
        /*0074*/ 	.word	0x000007f0


	//   ....[5]....
        /*0078*/ 	.word	0x00001240


	//----- nvinfo : EIATTR_REG_RECONFIG
	.align		4
.L_31:
        /*007c*/ 	.byte	0x01, 0x54
	.zero		2


	//----- nvinfo : EIATTR_SYSCALL_OFFSETS
	.align		4
        /*0080*/ 	.byte	0x04, 0x46
        /*0082*/ 	.short	(.L_33 - .L_32)


	//   ....[0]....
.L_32:
        /*0084*/ 	.word	0x00001400


	//----- nvinfo : EIATTR_MBARRIER_INSTR_OFFSETS
	.align		4
.L_33:
        /*0088*/ 	.byte	0x04, 0x39
        /*008a*/ 	.short	(.L_35 - .L_34)


	//   ....[0]....
.L_34:
        /*008c*/ 	.word	0x00000230
        /*0090*/ 	.word	0x000000ff
        /*0094*/ 	.word	0x00000000
        /*0098*/ 	.short	0x0100
        /*009a*/ 	.byte	0x08
	.zero		1


	//   ....[1]....
        /*009c*/ 	.word	0x00000240
        /*00a0*/ 	.word	0x000000ff
        /*00a4*/ 	.word	0x00000020
        /*00a8*/ 	.short	0x0100
        /*00aa*/ 	.byte	0x08
	.zero		1


	//   ....[2]....
        /*00ac*/ 	.word	0x00000250
        /*00b0*/ 	.word	0x000000ff
        /*00b4*/ 	.word	0x00000008
        /*00b8*/ 	.short	0x0100
        /*00ba*/ 	.byte	0x08
	.zero		1


	//   ....[3]....
        /*00bc*/ 	.word	0x00000260
        /*00c0*/ 	.word	0x000000ff
        /*00c4*/ 	.word	0x00000028
        /*00c8*/ 	.short	0x0100
        /*00ca*/ 	.byte	0x08
	.zero		1


	//   ....[4]....
        /*00cc*/ 	.word	0x00000270
        /*00d0*/ 	.word	0x000000ff
        /*00d4*/ 	.word	0x00000010
        /*00d8*/ 	.short	0x0100
        /*00da*/ 	.byte	0x08
	.zero		1


	//   ....[5]....
        /*00dc*/ 	.word	0x00000280
        /*00e0*/ 	.word	0x000000ff
        /*00e4*/ 	.word	0x00000030
        /*00e8*/ 	.short	0x0100
        /*00ea*/ 	.byte	0x08
	.zero		1


	//   ....[6]....
        /*00ec*/ 	.word	0x00000290
        /*00f0*/ 	.word	0x000000ff
        /*00f4*/ 	.word	0x00000018
        /*00f8*/ 	.short	0x0100
        /*00fa*/ 	.byte	0x08
	.zero		1


	//   ....[7]....
        /*00fc*/ 	.word	0x000002a0
        /*0100*/ 	.word	0x000000ff
        /*0104*/ 	.word	0x00000038
        /*0108*/ 	.short	0x0100
        /*010a*/ 	.byte	0x08
	.zero		1


	//   ....[8]....
        /*010c*/ 	.word	0x000006f0
        /*0110*/ 	.word	0x000000ff
        /*0114*/ 	.word	0x00000050
        /*0118*/ 	.short	0x0100
        /*011a*/ 	.byte	0x06
	.zero		1


	//   ....[9]....
        /*011c*/ 	.word	0x00000780
        /*0120*/ 	.word	0x000000ff
        /*0124*/ 	.word	0x00000058
        /*0128*/ 	.short	0x0100
        /*012a*/ 	.byte	0x06
	.zero		1


	//   ....[10]....
        /*012c*/ 	.word	0x000014c0
        /*0130*/ 	.word	0x00000003
        /*0134*/ 	.word	0x00000000
        /*0138*/ 	.short	0x010a
        /*013a*/ 	.byte	0x3f
	.zero		1


	//   ....[11]....
        /*013c*/ 	.word	0x00001500
        /*0140*/ 	.word	0x00000003
        /*0144*/ 	.word	0x00000000
        /*0148*/ 	.short	0x010a
        /*014a*/ 	.byte	0x3f
	.zero		1


	//   ....[12]....
        /*014c*/ 	.word	0x00001b00
        /*0150*/ 	.word	0x00000005
        /*0154*/ 	.word	0x00000000
        /*0158*/ 	.short	0x010a
        /*015a*/ 	.byte	0x3f
	.zero		1


	//   ....[13]....
        /*015c*/ 	.word	0x00001b40
        /*0160*/ 	.word	0x00000005
        /*0164*/ 	.word	0x00000000
        /*0168*/ 	.short	0x010a
        /*016a*/ 	.byte	0x3f
	.zero		1


	//   ....[14]....
        /*016c*/ 	.word	0x00001fd0
        /*0170*/ 	.word	0x00000005
        /*0174*/ 	.word	0x00000000
        /*0178*/ 	.short	0x0101
        /*017a*/ 	.byte	0x3f
	.zero		1


	//   ....[15]....
        /*017c*/ 	.word	0x000021b0
        /*0180*/ 	.word	0x00000003
        /*0184*/ 	.word	0x00000000
        /*0188*/ 	.short	0x0101
        /*018a*/ 	.byte	0x3f
	.zero		1


	//   ....[16]....
        /*018c*/ 	.word	0x0000afa0
        /*0190*/ 	.word	0x00000017
        /*0194*/ 	.word	0x00000020
        /*0198*/ 	.short	0x010a
        /*019a*/ 	.byte	0x3f
	.zero		1


	//   ....[17]....
        /*019c*/ 	.word	0x0000b430
        /*01a0*/ 	.word	0x00000005
        /*01a4*/ 	.word	0x00000058
        /*01a8*/ 	.short	0x0101
        /*01aa*/ 	.byte	0x3f
	.zero		1


	//   ....[18]....
        /*01ac*/ 	.word	0x0000bb50
        /*01b0*/ 	.word	0x00000007
        /*01b4*/ 	.word	0x00000000
        /*01b8*/ 	.short	0x010a
        /*01ba*/ 	.byte	0x3f
	.zero		1


	//   ....[19]....
        /*01bc*/ 	.word	0x0000bbd0
        /*01c0*/ 	.word	0x00000008
        /*01c4*/ 	.word	0x00000000
        /*01c8*/ 	.short	0x010a
        /*01ca*/ 	.byte	0x3f
	.zero		1


	//   ....[20]....
        /*01cc*/ 	.word	0x0000bc60
        /*01d0*/ 	.word	0x0000000b
        /*01d4*/ 	.word	0x00000000
        /*01d8*/ 	.short	0x010a
        /*01da*/ 	.byte	0x3f
	.zero		1


	//   ....[21]....
        /*01dc*/ 	.word	0x0000bcf0
        /*01e0*/ 	.word	0x00000003
        /*01e4*/ 	.word	0x00000000
        /*01e8*/ 	.short	0x010a
        /*01ea*/ 	.byte	0x3f
	.zero		1


	//   ....[22]....
        /*01ec*/ 	.word	0x0000bd50
        /*01f0*/ 	.word	0x00000003
        /*01f4*/ 	.word	0x00000000
        /*01f8*/ 	.short	0x010a
        /*01fa*/ 	.byte	0x3f
	.zero		1


	//   ....[23]....
        /*01fc*/ 	.word	0x0000bda0
        /*0200*/ 	.word	0x00000005
        /*0204*/ 	.word	0x00000000
        /*0208*/ 	.short	0x010a
        /*020a*/ 	.byte	0x3f
	.zero		1


	//   ....[24]....
        /*020c*/ 	.word	0x0000be70
        /*0210*/ 	.word	0x00000017
        /*0214*/ 	.word	0x00000020
        /*0218*/ 	.short	0x010a
        /*021a*/ 	.byte	0x3f
	.zero		1


	//   ....[25]....
        /*021c*/ 	.word	0x0000bf40
        /*0220*/ 	.word	0x00000007
        /*0224*/ 	.word	0x00000000
        /*0228*/ 	.short	0x010a
        /*022a*/ 	.byte	0x3f
	.zero		1


	//   ....[26]....
        /*022c*/ 	.word	0x0000bf90
        /*0230*/ 	.word	0x00000008
        /*0234*/ 	.word	0x00000000
        /*0238*/ 	.short	0x010a
        /*023a*/ 	.byte	0x3f
	.zero		1


	//   ....[27]....
        /*023c*/ 	.word	0x0000bfe0
        /*0240*/ 	.word	0x0000000b
        /*0244*/ 	.word	0x00000000
        /*0248*/ 	.short	0x010a
        /*024a*/ 	.byte	0x3f
	.zero		1


	//----- nvinfo : EIATTR_NUM_MBARRIERS
	.align		4
.L_35:
        /*024c*/ 	.byte	0x03, 0x38
        /*024e*/ 	.short	0x000a


	//----- nvinfo : EIATTR_EXIT_INSTR_OFFSETS
	.align		4
        /*0250*/ 	.byte	0x04, 0x1c
        /*0252*/ 	.short	(.L_37 - .L_36)


	//   ....[0]....
.L_36:
        /*0254*/ 	.word	0x00000950


	//   ....[1]....
        /*0258*/ 	.word	0x00001170


	//   ....[2]....
        /*025c*/ 	.word	0x0000a6c0


	//   ....[3]....
        /*0260*/ 	.word	0x0000ac20


	//   ....[4]....
        /*0264*/ 	.word	0x0000bd40


	//----- nvinfo : EIATTR_MAX_THREADS
	.align		4
.L_37:
        /*0268*/ 	.byte	0x04, 0x05
        /*026a*/ 	.short	(.L_39 - .L_38)
.L_38:
        /*026c*/ 	.word	0x00000180
        /*0270*/ 	.word	0x00000001
        /*0274*/ 	.word	0x00000001


	//----- nvinfo : EIATTR_CRS_STACK_SIZE
	.align		4
.L_39:
        /*0278*/ 	.byte	0x04, 0x1e
        /*027a*/ 	.short	(.L_41 - .L_40)
.L_40:
        /*027c*/ 	.word	0x00000000


	//----- nvinfo : EIATTR_CBANK_PARAM_SIZE
	.align		4
.L_41:
        /*0280*/ 	.byte	0x03, 0x19
        /*0282*/ 	.short	0x0470


	//----- nvinfo : EIATTR_PARAM_CBANK
	.align		4
        /*0284*/ 	.byte	0x04, 0x0a
        /*0286*/ 	.short	(.L_43 - .L_42)
	.align		4
.L_42:
        /*0288*/ 	.word	index@(.nv.constant0._ZN7cutlass13device_kernelINS_4gemm6kernel13GemmUniversalIN4cute5tupleIJiiiiEEENS1_10collective13CollectiveMmaINS1_34MainloopSm90TmaGmmaWarpSpecializedILi4ENS5_IJNS4_1CILi2EEENSA_ILi1EEESC_EEENS1_35KernelTmaWarpSpecializedCooperativeEEENS5_IJNSA_ILi128EEENSA_ILi256EEESG_EEENS_6half_tENS5_IJlSC_lEEESJ_SK_NS4_8TiledMMAINS4_8MMA_AtomIJNS4_4SM904GMMA26MMA_64x256x16_F32F16F16_SSILNSO_5MajorE0ELSQ_0ELNSO_7ScaleInE1ELSR_1EEEEEENS4_6LayoutISD_NS5_IJSC_NSA_ILi0EEESV_EEEEENS5_IJNS4_10UnderscoreESY_SY_EEEEENS4_13SM90_TMA_LOADENS4_14ComposedLayoutINS4_7SwizzleILi3ELi4ELi3EEENS4_18smem_ptr_flag_bitsILi16EEENSU_INS5_IJNSA_ILi8EEENSA_ILi64EEEEEENS5_IJS18_SC_EEEEEEEvNS4_8identityENS4_23SM90_TMA_LOAD_MULTICASTES1C_vS1D_EENS_8epilogue10collective6detail29Sm90TmaWarpSpecializedAdapterINS1H_15DefaultEpilogueISJ_SK_SK_NS1G_6thread17LinearCombinationISJ_Li1EffLNS1L_9ScaleType4KindE0ELNS_15FloatRoundStyleE2ESJ_EENS1_15EpilogueDefaultEEEEEvvEEEEvNT_6ParamsE)
        /*028c*/ 	.short	0x0210
        /*028e*/ 	.short	0x0470


	//----- nvinfo : EIATTR_SW_WAR
	.align		4
.L_43:
        /*0290*/ 	.byte	0x04, 0x36
        /*0292*/ 	.short	(.L_45 - .L_44)
.L_44:
        /*0294*/ 	.word	0x00000008
.L_45:


//--------------------- .nv.callgraph             --------------------------
	.section	.nv.callgraph,"",@"SHT_CUDA_CALLGRAPH"
	.align	4
	.sectionentsize	8
	.align		4
        /*0000*/ 	.word	0x00000000
	.align		4
        /*0004*/ 	.word	0xffffffff
	.align		4
        /*0008*/ 	.word	index@(_ZN7cutlass13device_kernelINS_4gemm6kernel13GemmUniversalIN4cute5tupleIJiiiiEEENS1_10collective13CollectiveMmaINS1_34MainloopSm90TmaGmmaWarpSpecializedILi4ENS5_IJNS4_1CILi2EEENSA_ILi1EEESC_EEENS1_35KernelTmaWarpSpecializedCooperativeEEENS5_IJNSA_ILi128EEENSA_ILi256EEESG_EEENS_6half_tENS5_IJlSC_lEEESJ_SK_NS4_8TiledMMAINS4_8MMA_AtomIJNS4_4SM904GMMA26MMA_64x256x16_F32F16F16_SSILNSO_5MajorE0ELSQ_0ELNSO_7ScaleInE1ELSR_1EEEEEENS4_6LayoutISD_NS5_IJSC_NSA_ILi0EEESV_EEEEENS5_IJNS4_10UnderscoreESY_SY_EEEEENS4_13SM90_TMA_LOADENS4_14ComposedLayoutINS4_7SwizzleILi3ELi4ELi3EEENS4_18smem_ptr_flag_bitsILi16EEENSU_INS5_IJNSA_ILi8EEENSA_ILi64EEEEEENS5_IJS18_SC_EEEEEEEvNS4_8identityENS4_23SM90_TMA_LOAD_MULTICASTES1C_vS1D_EENS_8epilogue10collective6detail29Sm90TmaWarpSpecializedAdapterINS1H_15DefaultEpilogueISJ_SK_SK_NS1G_6thread17LinearCombinationISJ_Li1EffLNS1L_9ScaleType4KindE0ELNS_15FloatRoundStyleE2ESJ_EENS1_15EpilogueDefaultEEEEEvvEEEEvNT_6ParamsE)
	.align		4
        /*000c*/ 	.word	index@(__assertfail)
	.align		4
        /*0010*/ 	.word	0x00000000
	.align		4
        /*0014*/ 	.word	0xfffffffe
	.align		4
        /*0018*/ 	.word	0x00000000
	.align		4
        /*001c*/ 	.word	0xfffffffd
	.align		4
        /*0020*/ 	.word	0x00000000
	.align		4
        /*0024*/ 	.word	0xfffffffc


//--------------------- .nv.constant4             --------------------------
	.section	.nv.constant4,"a",@progbits
	.align	8
	.align		8
.nv.constant4:
        /*0000*/ 	.dword	__assertfail
	.align		8
        /*0008*/ 	.dword	__unnamed_1
	.align		8
        /*0010*/ 	.dword	_ZN39_INTERNAL_b242d2b2_4_k_cu_563f0dbd_39994cuda3std3__45__cpo5beginE
	.align		8
        /*0018*/ 	.dword	_ZN39_INTERNAL_b242d2b2_4_k_cu_563f0dbd_39994cuda3std3__45__cpo3endE
	.align		8
        /*0020*/ 	.dword	_ZN39_INTERNAL_b242d2b2_4_k_cu_563f0dbd_39994cuda3std3__45__cpo6cbeginE
	.align		8
        /*0028*/ 	.dword	_ZN39_INTERNAL_b242d2b2_4_k_cu_563f0dbd_39994cuda3std3__45__cpo4cendE
	.align		8
        /*0030*/ 	.dword	_ZN39_INTERNAL_b242d2b2_4_k_cu_563f0dbd_39994cuda3std3__441_GLOBAL__N__b242d2b2_4_k_cu_563f0dbd_39996ignoreE
	.align		8
        /*0038*/ 	.dword	_ZN39_INTERNAL_b242d2b2_4_k_cu_563f0dbd_39994cuda3std3__419piecewise_constructE
	.align		8
        /*0040*/ 	.dword	_ZN39_INTERNAL_b242d2b2_4_k_cu_563f0dbd_39994cuda3std3__48in_placeE
	.align		8
        /*0048*/ 	.dword	_ZN39_INTERNAL_b242d2b2_4_k_cu_563f0dbd_39994cuda3std6ranges3__45__cpo4swapE
	.align		8
        /*0050*/ 	.dword	_ZN39_INTERNAL_b242d2b2_4_k_cu_563f0dbd_39994cuda3std6ranges3__45__cpo9iter_moveE
	.align		8
        /*0058*/ 	.dword	_ZN39_INTERNAL_b242d2b2_4_k_cu_563f0dbd_39994cute7productE
	.align		8
        /*0060*/ 	.dword	_ZN39_INTERNAL_b242d2b2_4_k_cu_563f0dbd_39994cute1_E
	.align		8
        /*0068*/ 	.dword	$str$22
	.align		8
        /*0070*/ 	.dword	$str$23


//--------------------- .text._ZN7cutlass13device_kernelINS_4gemm6kernel13GemmUniversalIN4cute5tupleIJiiiiEEENS1_10collective13CollectiveMmaINS1_34MainloopSm90TmaGmmaWarpSpecializedILi4ENS5_IJNS4_1CILi2EEENSA_ILi1EEESC_EEENS1_35KernelTmaWarpSpecializedCooperativeEEENS5_IJNSA_ILi128EEENSA_ILi256EEESG_EEENS_6half_tENS5_IJlSC_lEEESJ_SK_NS4_8TiledMMAINS4_8MMA_AtomIJNS4_4SM904GMMA26MMA_64x256x16_F32F16F16_SSILNSO_5MajorE0ELSQ_0ELNSO_7ScaleInE1ELSR_1EEEEEENS4_6LayoutISD_NS5_IJSC_NSA_ILi0EEESV_EEEEENS5_IJNS4_10UnderscoreESY_SY_EEEEENS4_13SM90_TMA_LOADENS4_14ComposedLayoutINS4_7SwizzleILi3ELi4ELi3EEENS4_18smem_ptr_flag_bitsILi16EEENSU_INS5_IJNSA_ILi8EEENSA_ILi64EEEEEENS5_IJS18_SC_EEEEEEEvNS4_8identityENS4_23SM90_TMA_LOAD_MULTICASTES1C_vS1D_EENS_8epilogue10collective6detail29Sm90TmaWarpSpecializedAdapterINS1H_15DefaultEpilogueISJ_SK_SK_NS1G_6thread17LinearCombinationISJ_Li1EffLNS1L_9ScaleType4KindE0ELNS_15FloatRoundStyleE2ESJ_EENS1_15EpilogueDefaultEEEEEvvEEEEvNT_6ParamsE --------------------------
	.section	.text._ZN7cutlass13device_kernelINS_4gemm6kernel13GemmUniversalIN4cute5tupleIJiiiiEEENS1_10collective13CollectiveMmaINS1_34MainloopSm90TmaGmmaWarpSpecializedILi4ENS5_IJNS4_1CILi2EEENSA_ILi1EEESC_EEENS1_35KernelTmaWarpSpecializedCooperativeEEENS5_IJNSA_ILi128EEENSA_ILi256EEESG_EEENS_6half_tENS5_IJlSC_lEEESJ_SK_NS4_8TiledMMAINS4_8MMA_AtomIJNS4_4SM904GMMA26MMA_64x256x16_F32F16F16_SSILNSO_5MajorE0ELSQ_0ELNSO_7ScaleInE1ELSR_1EEEEEENS4_6LayoutISD_NS5_IJSC_NSA_ILi0EEESV_EEEEENS5_IJNS4_10UnderscoreESY_SY_EEEEENS4_13SM90_TMA_LOADENS4_14ComposedLayoutINS4_7SwizzleILi3ELi4ELi3EEENS4_18smem_ptr_flag_bitsILi16EEENSU_INS5_IJNSA_ILi8EEENSA_ILi64EEEEEENS5_IJS18_SC_EEEEEEEvNS4_8identityENS4_23SM90_TMA_LOAD_MULTICASTES1C_vS1D_EENS_8epilogue10collective6detail29Sm90TmaWarpSpecializedAdapterINS1H_15DefaultEpilogueISJ_SK_SK_NS1G_6thread17LinearCombinationISJ_Li1EffLNS1L_9ScaleType4KindE0ELNS_15FloatRoundStyleE2ESJ_EENS1_15EpilogueDefaultEEEEEvvEEEEvNT_6ParamsE,"ax",@progbits
	.align	128
.text._ZN7cutlass13device_kernelINS_4gemm6kernel13GemmUniversalIN4cute5tupleIJiiiiEEENS1_10collective13CollectiveMmaINS1_34MainloopSm90TmaGmmaWarpSpecializedILi4ENS5_IJNS4_1CILi2EEENSA_ILi1EEESC_EEENS1_35KernelTmaWarpSpecializedCooperativeEEENS5_IJNSA_ILi128EEENSA_ILi256EEESG_EEENS_6half_tENS5_IJlSC_lEEESJ_SK_NS4_8TiledMMAINS4_8MMA_AtomIJNS4_4SM904GMMA26MMA_64x256x16_F32F16F16_SSILNSO_5MajorE0ELSQ_0ELNSO_7ScaleInE1ELSR_1EEEEEENS4_6LayoutISD_NS5_IJSC_NSA_ILi0EEESV_EEEEENS5_IJNS4_10UnderscoreESY_SY_EEEEENS4_13SM90_TMA_LOADENS4_14ComposedLayoutINS4_7SwizzleILi3ELi4ELi3EEENS4_18smem_ptr_flag_bitsILi16EEENSU_INS5_IJNSA_ILi8EEENSA_ILi64EEEEEENS5_IJS18_SC_EEEEEEEvNS4_8identityENS4_23SM90_TMA_LOAD_MULTICASTES1C_vS1D_EENS_8epilogue10collective6detail29Sm90TmaWarpSpecializedAdapterINS1H_15DefaultEpilogueISJ_SK_SK_NS1G_6thread17LinearCombinationISJ_Li1EffLNS1L_9ScaleType4KindE0ELNS_15FloatRoundStyleE2ESJ_EENS1_15EpilogueDefaultEEEEEvvEEEEvNT_6ParamsE:
        .type           _ZN7cutlass13device_kernelINS_4gemm6kernel13GemmUniversalIN4cute5tupleIJiiiiEEENS1_10collective13CollectiveMmaINS1_34MainloopSm90TmaGmmaWarpSpecializedILi4ENS5_IJNS4_1CILi2EEENSA_ILi1EEESC_EEENS1_35KernelTmaWarpSpecializedCooperativeEEENS5_IJNSA_ILi128EEENSA_ILi256EEESG_EEENS_6half_tENS5_IJlSC_lEEESJ_SK_NS4_8TiledMMAINS4_8MMA_AtomIJNS4_4SM904GMMA26MMA_64x256x16_F32F16F16_SSILNSO_5MajorE0ELSQ_0ELNSO_7ScaleInE1ELSR_1EEEEEENS4_6LayoutISD_NS5_IJSC_NSA_ILi0EEESV_EEEEENS5_IJNS4_10UnderscoreESY_SY_EEEEENS4_13SM90_TMA_LOADENS4_14ComposedLayoutINS4_7SwizzleILi3ELi4ELi3EEENS4_18smem_ptr_flag_bitsILi16EEENSU_INS5_IJNSA_ILi8EEENSA_ILi64EEEEEENS5_IJS18_SC_EEEEEEEvNS4_8identityENS4_23SM90_TMA_LOAD_MULTICASTES1C_vS1D_EENS_8epilogue10collective6detail29Sm90TmaWarpSpecializedAdapterINS1H_15DefaultEpilogueISJ_SK_SK_NS1G_6thread17LinearCombinationISJ_Li1EffLNS1L_9ScaleType4KindE0ELNS_15FloatRoundStyleE2ESJ_EENS1_15EpilogueDefaultEEEEEvvEEEEvNT_6ParamsE,@function
        .size           _ZN7cutlass13device_kernelINS_4gemm6kernel13GemmUniversalIN4cute5tupleIJiiiiEEENS1_10collective13CollectiveMmaINS1_34MainloopSm90TmaGmmaWarpSpecializedILi4ENS5_IJNS4_1CILi2EEENSA_ILi1EEESC_EEENS1_35KernelTmaWarpSpecializedCooperativeEEENS5_IJNSA_ILi128EEENSA_ILi256EEESG_EEENS_6half_tENS5_IJlSC_lEEESJ_SK_NS4_8TiledMMAINS4_8MMA_AtomIJNS4_4SM904GMMA26MMA_64x256x16_F32F16F16_SSILNSO_5MajorE0ELSQ_0ELNSO_7ScaleInE1ELSR_1EEEEEENS4_6LayoutISD_NS5_IJSC_NSA_ILi0EEESV_EEEEENS5_IJNS4_10UnderscoreESY_SY_EEEEENS4_13SM90_TMA_LOADENS4_14ComposedLayoutINS4_7SwizzleILi3ELi4ELi3EEENS4_18smem_ptr_flag_bitsILi16EEENSU_INS5_IJNSA_ILi8EEENSA_ILi64EEEEEENS5_IJS18_SC_EEEEEEEvNS4_8identityENS4_23SM90_TMA_LOAD_MULTICASTES1C_vS1D_EENS_8epilogue10collective6detail29Sm90TmaWarpSpecializedAdapterINS1H_15DefaultEpilogueISJ_SK_SK_NS1G_6thread17LinearCombinationISJ_Li1EffLNS1L_9ScaleType4KindE0ELNS_15FloatRoundStyleE2ESJ_EENS1_15EpilogueDefaultEEEEEvvEEEEvNT_6ParamsE,(.L_x_325 - _ZN7cutlass13device_kernelINS_4gemm6kernel13GemmUniversalIN4cute5tupleIJiiiiEEENS1_10collective13CollectiveMmaINS1_34MainloopSm90TmaGmmaWarpSpecializedILi4ENS5_IJNS4_1CILi2EEENSA_ILi1EEESC_EEENS1_35KernelTmaWarpSpecializedCooperativeEEENS5_IJNSA_ILi128EEENSA_ILi256EEESG_EEENS_6half_tENS5_IJlSC_lEEESJ_SK_NS4_8TiledMMAINS4_8MMA_AtomIJNS4_4SM904GMMA26MMA_64x256x16_F32F16F16_SSILNSO_5MajorE0ELSQ_0ELNSO_7ScaleInE1ELSR_1EEEEEENS4_6LayoutISD_NS5_IJSC_NSA_ILi0EEESV_EEEEENS5_IJNS4_10UnderscoreESY_SY_EEEEENS4_13SM90_TMA_LOADENS4_14ComposedLayoutINS4_7SwizzleILi3ELi4ELi3EEENS4_18smem_ptr_flag_bitsILi16EEENSU_INS5_IJNSA_ILi8EEENSA_ILi64EEEEEENS5_IJS18_SC_EEEEEEEvNS4_8identityENS4_23SM90_TMA_LOAD_MULTICASTES1C_vS1D_EENS_8epilogue10collective6detail29Sm90TmaWarpSpecializedAdapterINS1H_15DefaultEpilogueISJ_SK_SK_NS1G_6thread17LinearCombinationISJ_Li1EffLNS1L_9ScaleType4KindE0ELNS_15FloatRoundStyleE2ESJ_EENS1_15EpilogueDefaultEEEEEvvEEEEvNT_6ParamsE)
        .other          _ZN7cutlass13device_kernelINS_4gemm6kernel13GemmUniversalIN4cute5tupleIJiiiiEEENS1_10collective13CollectiveMmaINS1_34MainloopSm90TmaGmmaWarpSpecializedILi4ENS5_IJNS4_1CILi2EEENSA_ILi1EEESC_EEENS1_35KernelTmaWarpSpecializedCooperativeEEENS5_IJNSA_ILi128EEENSA_ILi256EEESG_EEENS_6half_tENS5_IJlSC_lEEESJ_SK_NS4_8TiledMMAINS4_8MMA_AtomIJNS4_4SM904GMMA26MMA_64x256x16_F32F16F16_SSILNSO_5MajorE0ELSQ_0ELNSO_7ScaleInE1ELSR_1EEEEEENS4_6LayoutISD_NS5_IJSC_NSA_ILi0EEESV_EEEEENS5_IJNS4_10UnderscoreESY_SY_EEEEENS4_13SM90_TMA_LOADENS4_14ComposedLayoutINS4_7SwizzleILi3ELi4ELi3EEENS4_18smem_ptr_flag_bitsILi16EEENSU_INS5_IJNSA_ILi8EEENSA_ILi64EEEEEENS5_IJS18_SC_EEEEEEEvNS4_8identityENS4_23SM90_TMA_LOAD_MULTICASTES1C_vS1D_EENS_8epilogue10collective6detail29Sm90TmaWarpSpecializedAdapterINS1H_15DefaultEpilogueISJ_SK_SK_NS1G_6thread17LinearCombinationISJ_Li1EffLNS1L_9ScaleType4KindE0ELNS_15FloatRoundStyleE2ESJ_EENS1_15EpilogueDefaultEEEEEvvEEEEvNT_6ParamsE,@"STO_CUDA_ENTRY STV_DEFAULT"
_ZN7cutlass13device_kernelINS_4gemm6kernel13GemmUniversalIN4cute5tupleIJiiiiEEENS1_10collective13CollectiveMmaINS1_34MainloopSm90TmaGmmaWarpSpecializedILi4ENS5_IJNS4_1CILi2EEENSA_ILi1EEESC_EEENS1_35KernelTmaWarpSpecializedCooperativeEEENS5_IJNSA_ILi128EEENSA_ILi256EEESG_EEENS_6half_tENS5_IJlSC_lEEESJ_SK_NS4_8TiledMMAINS4_8MMA_AtomIJNS4_4SM904GMMA26MMA_64x256x16_F32F16F16_SSILNSO_5MajorE0ELSQ_0ELNSO_7ScaleInE1ELSR_1EEEEEENS4_6LayoutISD_NS5_IJSC_NSA_ILi0EEESV_EEEEENS5_IJNS4_10UnderscoreESY_SY_EEEEENS4_13SM90_TMA_LOADENS4_14ComposedLayoutINS4_7SwizzleILi3ELi4ELi3EEENS4_18smem_ptr_flag_bitsILi16EEENSU_INS5_IJNSA_ILi8EEENSA_ILi64EEEEEENS5_IJS18_SC_EEEEEEEvNS4_8identityENS4_23SM90_TMA_LOAD_MULTICASTES1C_vS1D_EENS_8epilogue10collective6detail29Sm90TmaWarpSpecializedAdapterINS1H_15DefaultEpilogueISJ_SK_SK_NS1G_6thread17LinearCombinationISJ_Li1EffLNS1L_9ScaleType4KindE0ELNS_15FloatRoundStyleE2ESJ_EENS1_15EpilogueDefaultEEEEEvvEEEEvNT_6ParamsE:
[----:B------:R-:W0:Y:S01]  /*0000*/  LDC R1, c[0x0][0x28] ;  /* 0x00000a00ff017b82 */ /* 0x000e220000000800 */
[----:B------:R-:W1:Y:S01]  /*0010*/  S2R R18, SR_TID.X ;  /* 0x0000000000127919 */ /* 0x000e620000002100 */
[----:B------:R-:W-:Y:S01]  /*0020*/  ELECT P0, URZ, PT ;  /* 0x00000000003f782f */ /* 0x000fe20003800000 */
[----:B------:R-:W-:Y:S01]  /*0030*/  BSSY B0, `(.L_x_0) ;  /* 0x000000f000007945 */ /* 0x000fe20003800000 */
[--C-:B-1----:R-:W-:Y:S02]  /*0040*/  SHF.R.U32.HI R0, RZ, 0x5, R18.reuse ;  /* 0x00000005ff007819 */ /* 0x102fe40000011612 */
[----:B------:R-:W-:-:S03]  /*0050*/  SHF.R.U32.HI R3, RZ, 0x7, R18 ;  /* 0x00000007ff037819 */ /* 0x000fc60000011612 */
[----:B------:R-:W1:Y:S04]  /*0060*/  SHFL.IDX PT, R2, R0, RZ, 0x1f ;  /* 0x00001fff00027589 */ /* 0x000e6800000e0000 */
[----:B------:R2:W3:Y:S01]  /*0070*/  SHFL.IDX PT, R5, R3, RZ, 0x1f ;  /* 0x00001fff03057589 */ /* 0x0004e200000e0000 */
[----:B-1----:R-:W-:-:S13]  /*0080*/  ISETP.NE.OR P0, PT, R2, RZ, !P0 ;  /* 0x000000ff0200720c */ /* 0x002fda0004705670 */
[----:B0-23--:R-:W-:Y:S05]  /*0090*/  @P0 BRA `(.L_x_1) ;  /* 0x0000000000200947 */ /* 0x00dfea0003800000 */
[----:B------:R-:W-:Y:S02]  /*00a0*/  ULDC.64 UR4, c[0x0][0x198] ;  /* 0x0000660000047ab9 */ /* 0x000fe40000000a00 */
[----:B------:R-:W-:Y:S02]  /*00b0*/  UIADD3 UR6, UP0, UR4, 0xf0, URZ ;  /* 0x000000f004067890 */ /* 0x000fe4000ff1e03f */
[----:B------:R-:W-:Y:S02]  /*00c0*/  UIADD3 UR4, UP1, UR4, 0x1f0, URZ ;  /* 0x000001f004047890 */ /* 0x000fe4000ff3e03f */
[----:B------:R-:W-:Y:S02]  /*00d0*/  UIADD3.X UR7, URZ, UR5, URZ, UP0, !UPT ;  /* 0x000000053f077290 */ /* 0x000fe400087fe43f */
[----:B------:R-:W-:-:S07]  /*00e0*/  UIADD3.X UR5, URZ, UR5, URZ, UP1, !UPT ;  /* 0x000000053f057290 */ /* 0x000fce0008ffe43f */
[----:B------:R0:W-:Y:S02]  /*00f0*/  UTMACCTL.PF [UR6] ;  /* 0x00000000060079b9 */ /* 0x0001e40008040000 */
[----:B------:R0:W-:Y:S02]  /*0100*/  UTMACCTL.PF [UR4] ;  /* 0x00000000040079b9 */ /* 0x0001e40008040000 */
[----:B0-----:R-:W-:Y:S01]  /*0110*/  NOP ;  /* 0x0000000000007918 */ /* 0x001fe20000000000 */
.L_x_1:
[----:B------:R-:W-:Y:S05]  /*0120*/  BSYNC B0 ;  /* 0x0000000000007941 */ /* 0x000fea0003800000 */
.L_x_0:
[----:B------:R-:W0:Y:S02]  /*0130*/  SHFL.IDX PT, R3, R0, RZ, 0x1f ;  /* 0x00001fff00037589 */ /* 0x000e2400000e0000 */
[----:B0-----:R-:W-:-:S13]  /*0140*/  ISETP.NE.AND P0, PT, R3, RZ, PT ;  /* 0x000000ff0300720c */ /* 0x001fda0003f05270 */
[----:B------:R-:W-:Y:S05]  /*0150*/  @P0 BRA `(.L_x_2) ;  /* 0x0000000000580947 */ /* 0x000fea0003800000 */
[----:B------:R-:W0:Y:S01]  /*0160*/  S2UR UR8, SR_CgaCtaId ;  /* 0x00000000000879c3 */ /* 0x000e220000008800 */
[----:B------:R-:W-:Y:S01]  /*0170*/  UMOV UR4, 0x400 ;  /* 0x0000040000047882 */ /* 0x000fe20000000000 */
[----:B------:R-:W-:Y:S01]  /*0180*/  UMOV UR5, 0x1 ;  /* 0x0000000100057882 */ /* 0x000fe20000000000 */
[----:B------:R-:W-:Y:S01]  /*0190*/  UMOV UR6, 0x4 ;  /* 0x0000000400067882 */ /* 0x000fe20000000000 */
[----:B------:R-:W-:Y:S01]  /*01a0*/  ELECT P0, URZ, PT ;  /* 0x00000000003f782f */ /* 0x000fe20003800000 */
[----:B------:R-:W-:-:S04]  /*01b0*/  UIADD3 UR6, -UR6, 0x100000, URZ ;  /* 0x0010000006067890 */ /* 0x000fc8000fffe13f */
[----:B------:R-:W-:Y:S02]  /*01c0*/  USHF.L.U32 UR7, UR6, 0xb, URZ ;  /* 0x0000000b06077899 */ /* 0x000fe4000800063f */
[----:B------:R-:W-:Y:S02]  /*01d0*/  USHF.L.U32 UR6, UR6, 0x1, URZ ;  /* 0x0000000106067899 */ /* 0x000fe4000800063f */
[----:B0-----:R-:W-:Y:S02]  /*01e0*/  ULEA UR8, UR8, UR4, 0x18 ;  /* 0x0000000408087291 */ /* 0x001fe4000f8ec03f */
[----:B------:R-:W-:-:S04]  /*01f0*/  UIADD3 UR4, -UR5, 0x100000, URZ ;  /* 0x0010000005047890 */ /* 0x000fc8000fffe13f */
[----:B------:R-:W-:Y:S02]  /*0200*/  USHF.L.U32 UR5, UR4, 0xb, URZ ;  /* 0x0000000b04057899 */ /* 0x000fe4000800063f */
[----:B------:R-:W-:Y:S01]  /*0210*/  USHF.L.U32 UR4, UR4, 0x1, URZ ;  /* 0x0000000104047899 */ /* 0x000fe2000800063f */
[----:B------:R-:W0:Y:S11]  /*0220*/  FENCE.VIEW.ASYNC.S ;  /* 0x00000000000073c6 */ /* 0x000e360000000000 */
[----:B0-----:R0:W1:Y:S01]  /*0230*/  SYNCS.EXCH.64 URZ, [UR8], UR4 ;  /* 0x00000004083f75b2 */ /* 0x0010620008000100 */
[----:B------:R0:W2:Y:S01]  /*0240*/  SYNCS.EXCH.64 URZ, [UR8+0x20], UR6 ;  /* 0x00002006083f75b2 */ /* 0x0000a20008000100 */
[----:B------:R0:W3:Y:S01]  /*0250*/  SYNCS.EXCH.64 URZ, [UR8+0x8], UR4 ;  /* 0x00000804083f75b2 */ /* 0x0000e20008000100 */
[----:B------:R0:W4:Y:S01]  /*0260*/  SYNCS.EXCH.64 URZ, [UR8+0x28], UR6 ;  /* 0x00002806083f75b2 */ /* 0x0001220008000100 */
[----:B------:R0:W0:Y:S01]  /*0270*/  SYNCS.EXCH.64 URZ, [UR8+0x10], UR4 ;  /* 0x00001004083f75b2 */ /* 0x0000220008000100 */
[----:B------:R0:W0:Y:S01]  /*0280*/  SYNCS.EXCH.64 URZ, [UR8+0x30], UR6 ;  /* 0x00003006083f75b2 */ /* 0x0000220008000100 */
[----:B------:R0:W0:Y:S01]  /*0290*/  SYNCS.EXCH.64 URZ, [UR8+0x18], UR4 ;  /* 0x00001804083f75b2 */ /* 0x0000220008000100 */
[----:B------:R0:W0:Y:S01]  /*02a0*/  SYNCS.EXCH.64 URZ, [UR8+0x38], UR6 ;  /* 0x00003806083f75b2 */ /* 0x0000220008000100 */
[----:B------:R-:W-:Y:S01]  /*02b0*/  NOP ;  /* 0x0000000000007918 */ /* 0x000fe20000000000 */
.L_x_2:
[----:B------:R-:W-:Y:S01]  /*02c0*/  SHF.R.S32.HI R7, RZ, 0x1f, R18 ;  /* 0x0000001fff077819 */ /* 0x000fe20000011412 */
[----:B------:R-:W5:Y:S01]  /*02d0*/  SHFL.IDX PT, R0, R0, RZ, 0x1f ;  /* 0x00001fff00007589 */ /* 0x000f6200000e0000 */
[----:B0-----:R-:W0:Y:S01]  /*02e0*/  S2UR UR8, SR_CTAID.X ;  /* 0x00000000000879c3 */ /* 0x001e220000002500 */
[----:B------:R-:W-:Y:S02]  /*02f0*/  ELECT P0, URZ, PT ;  /* 0x00000000003f782f */ /* 0x000fe40003800000 */
[----:B------:R-:W-:Y:S01]  /*0300*/  LEA.HI R7, R7, R18, RZ, 0x7 ;  /* 0x0000001207077211 */ /* 0x000fe200078f38ff */
[----:B------:R-:W1:Y:S01]  /*0310*/  S2R R4, SR_CTAID.Y ;  /* 0x0000000000047919 */ /* 0x000e620000002600 */
[----:B------:R-:W-:Y:S01]  /*0320*/  SHF.R.S32.HI R8, RZ, 0x1f, R3 ;  /* 0x0000001fff087819 */ /* 0x000fe20000011403 */
[----:B------:R-:W-:Y:S01]  /*0330*/  ULDC UR4, c[0x0][0x150] ;  /* 0x0000540000047ab9 */ /* 0x000fe20000000800 */
[----:B------:R-:W-:Y:S01]  /*0340*/  LOP3.LUT R7, R7, 0xffffff80, RZ, 0xc0, !PT ;  /* 0xffffff8007077812 */ /* 0x000fe200078ec0ff */
[----:B------:R-:W-:Y:S01]  /*0350*/  NOP ;  /* 0x0000000000007918 */ /* 0x000fe20000000000 */
[----:B------:R-:W-:Y:S01]  /*0360*/  LEA.HI R8, R8, R3, RZ, 0x2 ;  /* 0x0000000308087211 */ /* 0x000fe200078f10ff */
[----:B------:R-:W2:Y:S01]  /*0370*/  LDC R10, c[0x0][0x144] ;  /* 0x00005100ff0a7b82 */ /* 0x000ea20000000800 */
[----:B------:R-:W-:Y:S01]  /*0380*/  NOP ;  /* 0x0000000000007918 */ /* 0x000fe20000000000 */
[----:B------:R-:W-:Y:S01]  /*0390*/  IMAD.IADD R6, R18, 0x1, -R7 ;  /* 0x0000000112067824 */ /* 0x000fe200078e0a07 */
[----:B------:R-:W-:Y:S01]  /*03a0*/  LOP3.LUT R8, R8, 0x3ffffffc, RZ, 0xc0, !PT ;  /* 0x3ffffffc08087812 */ /* 0x000fe200078ec0ff */
[----:B------:R-:W-:Y:S01]  /*03b0*/  IMAD.MOV.U32 R22, RZ, RZ, 0x1 ;  /* 0x00000001ff167424 */ /* 0x000fe200078e00ff */
[----:B------:R-:W-:-:S02]  /*03c0*/  ISETP.NE.AND P3, PT, R5, RZ, PT ;  /* 0x000000ff0500720c */ /* 0x000fc40003f65270 */
[----:B------:R-:W-:Y:S01]  /*03d0*/  SHF.R.S32.HI R7, RZ, 0x1f, R6 ;  /* 0x0000001fff077819 */ /* 0x000fe20000011406 */
[----:B------:R-:W-:Y:S01]  /*03e0*/  IMAD.IADD R8, R3, 0x1, -R8 ;  /* 0x0000000103087824 */ /* 0x000fe200078e0a08 */
[----:B------:R-:W3:Y:S02]  /*03f0*/  LDC R13, c[0x0][0x140] ;  /* 0x00005000ff0d7b82 */ /* 0x000ee40000000800 */
[----:B------:R-:W-:Y:S02]  /*0400*/  LEA.HI R7, R7, R6, RZ, 0x3 ;  /* 0x0000000607077211 */ /* 0x000fe400078f18ff */
[----:B-----5:R-:W-:Y:S02]  /*0410*/  ISETP.NE.OR P0, PT, R0, RZ, !P0 ;  /* 0x000000ff0000720c */ /* 0x020fe40004705670 */
[--C-:B------:R-:W-:Y:S02]  /*0420*/  SHF.R.S32.HI R0, RZ, 0x3, R7.reuse ;  /* 0x00000003ff007819 */ /* 0x100fe40000011407 */
[----:B------:R-:W-:-:S02]  /*0430*/  SHF.R.S32.HI R7, RZ, 0x1f, R7 ;  /* 0x0000001fff077819 */ /* 0x000fc40000011407 */
[----:B0-----:R-:W-:Y:S02]  /*0440*/  I2FP.F32.U32 R9, UR8 ;  /* 0x0000000800097c45 */ /* 0x001fe40008201000 */
[----:B------:R-:W-:-:S03]  /*0450*/  LEA.HI R7, R7, R0, RZ, 0x2 ;  /* 0x0000000007077211 */ /* 0x000fc600078f10ff */
[----:B------:R-:W-:Y:S01]  /*0460*/  FMUL R9, R9, UR4 ;  /* 0x0000000409097c20 */ /* 0x000fe20008400000 */
[----:B------:R-:W-:Y:S01]  /*0470*/  LOP3.LUT R7, R7, 0xfffffffc, RZ, 0xc0, !PT ;  /* 0xfffffffc07077812 */ /* 0x000fe200078ec0ff */
[----:B------:R-:W-:Y:S01]  /*0480*/  VOTEU.ALL UP0, P0 ;  /* 0x00000000003f7886 */ /* 0x000fe20000000000 */
[----:B-1----:R-:W-:Y:S01]  /*0490*/  I2FP.F32.U32 R3, R4 ;  /* 0x0000000400037245 */ /* 0x002fe20000201000 */
[----:B------:R-:W-:Y:S01]  /*04a0*/  ULDC UR4, c[0x0][0x154] ;  /* 0x0000550000047ab9 */ /* 0x000fe20000000800 */
[----:B------:R-:W-:Y:S01]  /*04b0*/  VOTEU.ALL UP1, P0 ;  /* 0x00000000003f7886 */ /* 0x000fe20000020000 */
[----:B------:R-:W0:Y:S01]  /*04c0*/  F2I.U32.TRUNC.NTZ R9, R9 ;  /* 0x0000000900097305 */ /* 0x000e22000020f000 */
[----:B------:R-:W-:Y:S01]  /*04d0*/  IMAD.IADD R7, R0, 0x1, -R7 ;  /* 0x0000000100077824 */ /* 0x000fe200078e0a07 */
[----:B------:R-:W1:Y:S01]  /*04e0*/  @!UP0 S2UR UR7, SR_CgaCtaId ;  /* 0x00000000000789c3 */ /* 0x000e620000008800 */
[----:B------:R-:W-:Y:S01]  /*04f0*/  FMUL R12, R3, UR4 ;  /* 0x00000004030c7c20 */ /* 0x000fe20008400000 */
[----:B------:R-:W-:Y:S01]  /*0500*/  UMOV UR4, 0x20 ;  /* 0x0000002000047882 */ /* 0x000fe20000000000 */
[----:B------:R-:W-:Y:S01]  /*0510*/  IMAD R8, R8, 0x4, R7 ;  /* 0x0000000408087824 */ /* 0x000fe200078e0207 */
[----:B------:R-:W-:Y:S01]  /*0520*/  @!UP0 UMOV UR6, 0x400 ;  /* 0x0000040000068882 */ /* 0x000fe20000000000 */
[----:B------:R-:W-:-:S04]  /*0530*/  @!UP0 UIADD3 UR4, -UR4, 0x100000, URZ ;  /* 0x0010000004048890 */ /* 0x000fc8000fffe13f */
[----:B------:R-:W-:Y:S02]  /*0540*/  @!UP0 USHF.L.U32 UR5, UR4, 0xb, URZ ;  /* 0x0000000b04058899 */ /* 0x000fe4000800063f */
[----:B------:R-:W-:Y:S01]  /*0550*/  @!UP0 USHF.L.U32 UR4, UR4, 0x1, URZ ;  /* 0x0000000104048899 */ /* 0x000fe2000800063f */
[----:B---3--:R-:W-:Y:S01]  /*0560*/  ISETP.EQ.U32.AND P2, PT, R13, 0x1, PT ;  /* 0x000000010d00780c */ /* 0x008fe20003f42070 */
[----:B------:R-:W3:Y:S01]  /*0570*/  F2I.U32.TRUNC.NTZ R12, R12 ;  /* 0x0000000c000c7305 */ /* 0x000ee2000020f000 */
[----:B------:R-:W-:Y:S01]  /*0580*/  LEA.HI R0, R8, R8, RZ, 0x1 ;  /* 0x0000000808007211 */ /* 0x000fe200078f08ff */
[----:B------:R-:W5:Y:S03]  /*0590*/  LDC R7, c[0x0][0x148] ;  /* 0x00005200ff077b82 */ /* 0x000f660000000800 */
[----:B------:R-:W-:Y:S01]  /*05a0*/  LOP3.LUT R11, R0, 0xfffffffe, RZ, 0xc0, !PT ;  /* 0xfffffffe000b7812 */ /* 0x000fe200078ec0ff */
[----:B0-----:R-:W-:Y:S01]  /*05b0*/  IMAD.MOV R15, RZ, RZ, -R9 ;  /* 0x000000ffff0f7224 */ /* 0x001fe200078e0a09 */
[----:B------:R-:W-:-:S03]  /*05c0*/  SHF.R.S32.HI R9, RZ, 0x1f, R2 ;  /* 0x0000001fff097819 */ /* 0x000fc60000011402 */
[----:B--2---:R-:W-:Y:S01]  /*05d0*/  IMAD R3, R10, R15, UR8 ;  /* 0x000000080a037e24 */ /* 0x004fe2000f8e020f */
[----:B------:R-:W-:Y:S01]  /*05e0*/  LEA.HI R9, R9, R2, RZ, 0x2 ;  /* 0x0000000209097211 */ /* 0x000fe200078f10ff */
[C---:B------:R-:W-:Y:S02]  /*05f0*/  IMAD.IADD R0, R8.reuse, 0x1, -R11 ;  /* 0x0000000108007824 */ /* 0x040fe400078e0a0b */
[----:B------:R-:W-:Y:S01]  /*0600*/  IMAD.SHL.U32 R11, R8, 0x4, RZ ;  /* 0x00000004080b7824 */ /* 0x000fe200078e00ff */
[----:B------:R-:W-:Y:S01]  /*0610*/  LOP3.LUT R9, R9, 0xfffffffc, RZ, 0xc0, !PT ;  /* 0xfffffffc09097812 */ /* 0x000fe200078ec0ff */
[----:B---3--:R-:W-:Y:S01]  /*0620*/  IMAD.MOV R24, RZ, RZ, -R12 ;  /* 0x000000ffff187224 */ /* 0x008fe200078e0a0c */
[----:B------:R-:W-:Y:S01]  /*0630*/  ISETP.NE.AND P4, PT, R0, R3, PT ;  /* 0x000000030000720c */ /* 0x000fe20003f85270 */
[----:B-1----:R-:W-:Y:S01]  /*0640*/  @!UP0 ULEA UR6, UR7, UR6, 0x18 ;  /* 0x0000000607068291 */ /* 0x002fe2000f8ec03f */
[----:B------:R-:W-:Y:S01]  /*0650*/  LOP3.LUT R152, R8, 0xc, R11, 0x78, !PT ;  /* 0x0000000c08987812 */ /* 0x000fe200078e780b */
[----:B------:R-:W-:Y:S01]  /*0660*/  IMAD.IADD R0, R2, 0x1, -R9 ;  /* 0x0000000102007824 */ /* 0x000fe200078e0a09 */
[----:B------:R-:W-:Y:S01]  /*0670*/  VOTEU.ALL UP0, P0 ;  /* 0x00000000003f7886 */ /* 0x000fe20000000000 */
[----:B------:R-:W-:Y:S01]  /*0680*/  LOP3.LUT P0, RZ, R6, 0x7, RZ, 0xc0, !PT ;  /* 0x0000000706ff7812 */ /* 0x000fe2000780c0ff */
[----:B------:R-:W-:-:S02]  /*0690*/  VIADD R6, R5, 0xffffffff ;  /* 0xffffffff05067836 */ /* 0x000fc40000000000 */
[----:B------:R-:W-:Y:S01]  /*06a0*/  ISETP.NE.AND P1, PT, R0, 0x3, PT ;  /* 0x000000030000780c */ /* 0x000fe20003f25270 */
[----:B-----5:R-:W-:Y:S01]  /*06b0*/  IMAD R9, R7, R24, R4 ;  /* 0x0000001807097224 */ /* 0x020fe200078e0204 */
[----:B------:R-:W-:Y:S02]  /*06c0*/  ISETP.LT.U32.AND P0, PT, R152, 0x2, !P0 ;  /* 0x000000029800780c */ /* 0x000fe40004701070 */
[----:B------:R-:W-:Y:S01]  /*06d0*/  ISETP.EQ.OR P1, PT, R0, RZ, !P1 ;  /* 0x000000ff0000720c */ /* 0x000fe20004f22670 */
[----:B------:R-:W0:Y:S02]  /*06e0*/  FENCE.VIEW.ASYNC.S ;  /* 0x00000000000073c6 */ /* 0x000e240000000000 */
[----:B0-----:R0:W1:Y:S01]  /*06f0*/  @!UP0 SYNCS.EXCH.64 URZ, [UR6+0x50], UR4 ;  /* 0x00005004063f85b2 */ /* 0x0010620008000100 */
[----:B------:R-:W-:Y:S02]  /*0700*/  @P4 LEA.HI R2, R152, R152, RZ, 0x1 ;  /* 0x0000009898024211 */ /* 0x000fe400078f08ff */
[----:B------:R-:W-:-:S02]  /*0710*/  ISETP.EQ.AND P1, PT, R5, RZ, P1 ;  /* 0x000000ff0500720c */ /* 0x000fc40000f22270 */
[----:B------:R-:W-:Y:S02]  /*0720*/  @P4 SHF.R.S32.HI R2, RZ, 0x1, R2 ;  /* 0x00000001ff024819 */ /* 0x000fe40000011402 */
[----:B------:R-:W-:Y:S02]  /*0730*/  ISETP.GE.U32.AND P6, PT, R6, 0x2, PT ;  /* 0x000000020600780c */ /* 0x000fe40003fc6070 */
[----:B------:R-:W-:Y:S02]  /*0740*/  @P4 ISETP.NE.AND P5, PT, R2, R9, PT ;  /* 0x000000090200420c */ /* 0x000fe40003fa5270 */
[----:B------:R-:W-:Y:S02]  /*0750*/  SEL R9, RZ, 0x1, !P0 ;  /* 0x00000001ff097807 */ /* 0x000fe40004000000 */
[----:B------:R-:W-:Y:S02]  /*0760*/  @P4 SEL R22, RZ, 0x1, P5 ;  /* 0x00000001ff164807 */ /* 0x000fe40002800000 */
[----:B------:R-:W-:Y:S01]  /*0770*/  SEL R19, RZ, 0x1, !P1 ;  /* 0x00000001ff137807 */ /* 0x000fe20004800000 */
[----:B------:R0:W2:Y:S01]  /*0780*/  @!UP1 SYNCS.EXCH.64 URZ, [UR6+0x58], UR4 ;  /* 0x00005804063f95b2 */ /* 0x0000a20008000100 */
[----:B------:R-:W-:Y:S01]  /*0790*/  LOP3.LUT R22, R22, R9, RZ, 0xc0, !PT ;  /* 0x0000000916167212 */ /* 0x000fe200078ec0ff */
[----:B------:R-:W-:Y:S01]  /*07a0*/  NOP ;  /* 0x0000000000007918 */ /* 0x000fe20000000000 */
[----:B------:R-:W-:Y:S01]  /*07b0*/  SEL R19, R19, 0x2, P6 ;  /* 0x0000000213137807 */ /* 0x000fe20003000000 */
[----:B------:R-:W-:Y:S06]  /*07c0*/  @!P2 BRA `(.L_x_3) ;  /* 0x000000000008a947 */ /* 0x000fec0003800000 */
[----:B-12-4-:R-:W-:Y:S01]  /*07d0*/  UCGABAR_ARV ;  /* 0x00000000000079c7 */ /* 0x016fe20008000000 */
[----:B------:R-:W-:Y:S05]  /*07e0*/  BRA `(.L_x_4) ;  /* 0x0000000000047947 */ /* 0x000fea0003800000 */
.L_x_3:
[----:B-12-4-:R-:W-:Y:S01]  /*07f0*/  NOP ;  /* 0x0000000000007918 */ /* 0x016fe20000000000 */
.L_x_4:
[----:B------:R-:W1:Y:S01]  /*0800*/  LDC R2, c[0x0][0x65c] ;  /* 0x00019700ff027b82 */ /* 0x000e620000000800 */
[----:B------:R-:W-:Y:S02]  /*0810*/  IMAD.U32 R8, RZ, RZ, UR8 ;  /* 0x00000008ff087e24 */ /* 0x000fe4000f8e00ff */
[----:B------:R-:W-:Y:S01]  /*0820*/  IMAD.MOV.U32 R9, RZ, RZ, RZ ;  /* 0x000000ffff097224 */ /* 0x000fe200078e00ff */
[----:B-1----:R-:W-:-:S04]  /*0830*/  ISETP.NE.AND P1, PT, R2, 0x1, PT ;  /* 0x000000010200780c */ /* 0x002fc80003f25270 */
[----:B------:R-:W-:-:S09]  /*0840*/  P2R R5, PR, RZ, 0x2 ;  /* 0x00000002ff057803 */ /* 0x000fd20000000000 */
[----:B------:R-:W1:Y:S01]  /*0850*/  @P1 LDC R17, c[0x0][0x10] ;  /* 0x00000400ff111b82 */ /* 0x000e620000000800 */
[----:B------:R-:W-:Y:S02]  /*0860*/  @P1 IMAD.MOV.U32 R5, RZ, RZ, RZ ;  /* 0x000000ffff051224 */ /* 0x000fe400078e00ff */
[----:B------:R-:W-:-:S05]  /*0870*/  @P1 IMAD.MOV.U32 R13, RZ, RZ, RZ ;  /* 0x000000ffff0d1224 */ /* 0x000fca00078e00ff */
[----:B------:R-:W2:Y:S01]  /*0880*/  @!P1 LDC R11, c[0x0][0xc] ;  /* 0x00000300ff0b9b82 */ /* 0x000ea20000000800 */
[----:B-1----:R-:W-:-:S04]  /*0890*/  @P1 IMAD.WIDE.U32 R16, R17, UR8, R4 ;  /* 0x0000000811101c25 */ /* 0x002fc8000f8e0004 */
[----:B------:R-:W-:Y:S02]  /*08a0*/  @P1 IMAD.IADD R17, R17, 0x1, R13 ;  /* 0x0000000111111824 */ /* 0x000fe400078e020d */
[----:B--2---:R-:W-:-:S04]  /*08b0*/  @!P1 IMAD.WIDE.U32 R8, R4, R11, R8 ;  /* 0x0000000b04089225 */ /* 0x004fc800078e0008 */
[----:B------:R-:W-:Y:S02]  /*08c0*/  @!P1 IMAD.MOV.U32 R16, RZ, RZ, R8 ;  /* 0x000000ffff109224 */ /* 0x000fe400078e0008 */
[----:B------:R-:W-:Y:S01]  /*08d0*/  @!P1 IMAD.MOV.U32 R17, RZ, RZ, R9 ;  /* 0x000000ffff119224 */ /* 0x000fe200078e0009 */
[----:B------:R-:W-:Y:S06]  /*08e0*/  @!P2 BRA `(.L_x_5) ;  /* 0x00000000000ca947 */ /* 0x000fec0003800000 */
[----:B------:R-:W-:Y:S01]  /*08f0*/  UCGABAR_WAIT ;  /* 0x0000000000007dc7 */ /* 0x000fe20008000000 */
[----:B------:R-:W-:Y:S01]  /*0900*/  CCTL.IVALL ;  /* 0x00000000ff00798f */ /* 0x000fe20002000000 */
[----:B------:R-:W-:Y:S05]  /*0910*/  BRA `(.L_x_6) ;  /* 0x0000000000047947 */ /* 0x000fea0003800000 */
.L_x_5:
[----:B------:R-:W-:Y:S06]  /*0920*/  BAR.SYNC.DEFER_BLOCKING 0x0 ;  /* 0x0000000000007b1d */ /* 0x000fec0000010000 */
.L_x_6:
[----:B------:R-:W-:Y:S05]  /*0930*/  @!P3 BRA `(.L_x_7) ;  /* 0x0000009c0064b947 */ /* 0x000fea0003800000 */
[----:B------:R-:W-:-:S13]  /*0940*/  ISETP.GT.U32.AND P0, PT, R6, 0x1, PT ;  /* 0x000000010600780c */ /* 0x000fda0003f04070 */
[----:B0-----:R-:W-:Y:S05]  /*0950*/  @P0 EXIT ;  /* 0x000000000000094d */ /* 0x001fea0003800000 */
[----:B------:R-:W-:Y:S01]  /*0960*/  ULDC.64 UR4, c[0x0][0x650] ;  /* 0x0001940000047ab9 */ /* 0x000fe20000000a00 */
[----:B------:R-:W-:Y:S01]  /*0970*/  PRMT R0, RZ, 0x7610, R0 ;  /* 0x00007610ff007816 */ /* 0x000fe20000000000 */
[----:B------:R-:W-:Y:S01]  /*0980*/  IMAD.MOV.U32 R154, RZ, RZ, -0x1 ;  /* 0xffffffffff9a7424 */ /* 0x000fe200078e00ff */
[----:B------:R-:W-:Y:S01]  /*0990*/  ISETP.GE.U32.AND P0, PT, R16, UR4, PT ;  /* 0x0000000410007c0c */ /* 0x000fe2000bf06070 */
[----:B------:R-:W-:Y:S02]  /*09a0*/  IMAD.MOV.U32 R153, RZ, RZ, -0x1 ;  /* 0xffffffffff997424 */ /* 0x000fe400078e00ff */
[----:B------:R-:W-:Y:S01]  /*09b0*/  IMAD.MOV.U32 R23, RZ, RZ, -0x1 ;  /* 0xffffffffff177424 */ /* 0x000fe200078e00ff */
[----:B------:R-:W-:-:S13]  /*09c0*/  ISETP.GE.U32.AND.EX P0, PT, R17, UR5, PT, P0 ;  /* 0x0000000511007c0c */ /* 0x000fda000bf06100 */
[----:B------:R-:W-:Y:S05]  /*09d0*/  @P0 BRA `(.L_x_8) ;  /* 0x00000004002c0947 */ /* 0x000fea0003800000 */
[----:B------:R-:W0:Y:S01]  /*09e0*/  LDC.64 R20, c[0x0][0x628] ;  /* 0x00018a00ff147b82 */ /* 0x000e220000000a00 */
[----:B------:R-:W-:Y:S02]  /*09f0*/  IMAD.MOV.U32 R8, RZ, RZ, R16 ;  /* 0x000000ffff087224 */ /* 0x000fe400078e0010 */
[----:B------:R-:W-:-:S05]  /*0a00*/  IMAD.MOV.U32 R9, RZ, RZ, R17 ;  /* 0x000000ffff097224 */ /* 0x000fca00078e0011 */
[----:B------:R-:W1:Y:S08]  /*0a10*/  LDC R0, c[0x0][0x630] ;  /* 0x00018c00ff007b82 */ /* 0x000e700000000800 */
[----:B------:R-:W2:Y:S01]  /*0a20*/  LDC.64 R26, c[0x0][0x620] ;  /* 0x00018800ff1a7b82 */ /* 0x000ea20000000a00 */
[----:B0-----:R-:W-:-:S04]  /*0a30*/  ISETP.NE.U32.AND P0, PT, R20, RZ, PT ;  /* 0x000000ff1400720c */ /* 0x001fc80003f05070 */
[----:B------:R-:W-:-:S13]  /*0a40*/  ISETP.NE.AND.EX P0, PT, R21, RZ, PT, P0 ;  /* 0x000000ff1500720c */ /* 0x000fda0003f05300 */
[----:B-12---:R-:W-:Y:S05]  /*0a50*/  @!P0 BRA `(.L_x_9) ;  /* 0x0000000000288947 */ /* 0x006fea0003800000 */
[----:B------:R-:W0:Y:S02]  /*0a60*/  LDC R13, c[0x0][0x634] ;  /* 0x00018d00ff0d7b82 */ /* 0x000e240000000800 */
[----:B0-----:R-:W-:-:S05]  /*0a70*/  IADD3 R13, P0, R16, R13, RZ ;  /* 0x0000000d100d7210 */ /* 0x001fca0007f1e0ff */
[----:B------:R-:W-:-:S04]  /*0a80*/  IMAD.X R15, RZ, RZ, R17, P0 ;  /* 0x000000ffff0f7224 */ /* 0x000fc800000e0611 */
[----:B------:R-:W-:-:S04]  /*0a90*/  IMAD.WIDE.U32 R8, R15, R20, RZ ;  /* 0x000000140f087225 */ /* 0x000fc800078e00ff */
[----:B------:R-:W-:-:S04]  /*0aa0*/  IMAD.WIDE.U32 R10, P0, R13, R21, R8 ;  /* 0x000000150d0a7225 */ /* 0x000fc80007800008 */
[----:B------:R-:W-:-:S04]  /*0ab0*/  IMAD.WIDE.U32 R8, R13, R20, RZ ;  /* 0x000000140d087225 */ /* 0x000fc800078e00ff */
[----:B------:R-:W-:Y:S01]  /*0ac0*/  IMAD.X R13, RZ, RZ, RZ, P0 ;  /* 0x000000ffff0d7224 */ /* 0x000fe200000e06ff */
[----:B------:R-:W-:Y:S01]  /*0ad0*/  IADD3 RZ, P0, R9, R10, RZ ;  /* 0x0000000a09ff7210 */ /* 0x000fe20007f1e0ff */
[----:B------:R-:W-:-:S04]  /*0ae0*/  IMAD.MOV.U32 R12, RZ, RZ, R11 ;  /* 0x000000ffff0c7224 */ /* 0x000fc800078e000b */
[----:B------:R-:W-:-:S08]  /*0af0*/  IMAD.WIDE.U32.X R8, R15, R21, R12, P0 ;  /* 0x000000150f087225 */ /* 0x000fd000000e040c */
.L_x_9:
[----:B------:R-:W0:Y:S01]  /*0b00*/  LDC.64 R20, c[0x0][0x640] ;  /* 0x00019000ff147b82 */ /* 0x000e220000000a00 */
[--C-:B------:R-:W-:Y:S01]  /*0b10*/  SHF.R.U64 R28, R8, R0, R9.reuse ;  /* 0x00000000081c7219 */ /* 0x100fe20000001209 */
[----:B------:R-:W-:Y:S01]  /*0b20*/  IMAD R30, R7, R24, R4 ;  /* 0x00000018071e7224 */ /* 0x000fe200078e0204 */
[----:B------:R-:W-:Y:S01]  /*0b30*/  SHF.R.U32.HI R0, RZ, R0, R9 ;  /* 0x00000000ff007219 */ /* 0x000fe20000011609 */
[----:B------:R-:W-:Y:S01]  /*0b40*/  IMAD.MOV.U32 R23, RZ, RZ, 0x1 ;  /* 0x00000001ff177424 */ /* 0x000fe200078e00ff */
[----:B------:R-:W-:-:S03]  /*0b50*/  IADD3 R5, P0, RZ, -R28, RZ ;  /* 0x8000001cff057210 */ /* 0x000fc60007f1e0ff */
[----:B------:R-:W1:Y:S02]  /*0b60*/  LDC R6, c[0x0][0x618] ;  /* 0x00018600ff067b82 */ /* 0x000e640000000800 */
[----:B------:R-:W-:-:S04]  /*0b70*/  IMAD.X R9, RZ, RZ, ~R0, P0 ;  /* 0x000000ffff097224 */ /* 0x000fc800000e0e00 */
[-C--:B------:R-:W-:Y:S02]  /*0b80*/  IMAD R0, R9, R26.reuse, RZ ;  /* 0x0000001a09007224 */ /* 0x080fe400078e02ff */
[----:B------:R-:W2:Y:S01]  /*0b90*/  LDC R11, c[0x0][0x608] ;  /* 0x00018200ff0b7b82 */ /* 0x000ea20000000800 */
[----:B------:R-:W-:-:S04]  /*0ba0*/  IMAD.WIDE.U32 R8, R5, R26, R16 ;  /* 0x0000001a05087225 */ /* 0x000fc800078e0010 */
[----:B------:R-:W-:-:S03]  /*0bb0*/  IMAD R5, R5, R27, R0 ;  /* 0x0000001b05057224 */ /* 0x000fc600078e0200 */
[----:B------:R-:W3:Y:S01]  /*0bc0*/  LDC R12, c[0x0][0x658] ;  /* 0x00019600ff0c7b82 */ /* 0x000ee20000000800 */
[----:B0-----:R-:W-:Y:S01]  /*0bd0*/  ISETP.NE.U32.AND P0, PT, R20, RZ, PT ;  /* 0x000000ff1400720c */ /* 0x001fe20003f05070 */
[----:B------:R-:W-:Y:S02]  /*0be0*/  IMAD.IADD R5, R9, 0x1, R5 ;  /* 0x0000000109057824 */ /* 0x000fe400078e0205 */
[----:B------:R-:W-:Y:S01]  /*0bf0*/  IMAD.MOV.U32 R9, RZ, RZ, -0x1 ;  /* 0xffffffffff097424 */ /* 0x000fe200078e00ff */
[----:B------:R-:W-:-:S03]  /*0c00*/  ISETP.NE.AND.EX P0, PT, R21, RZ, PT, P0 ;  /* 0x000000ff1500720c */ /* 0x000fc60003f05300 */
[----:B------:R-:W0:Y:S01]  /*0c10*/  LDC R15, c[0x0][0x600] ;  /* 0x00018000ff0f7b82 */ /* 0x000e220000000800 */
[-CC-:B-1----:R-:W-:Y:S02]  /*0c20*/  SHF.R.U64 R13, R8, R6.reuse, R5.reuse ;  /* 0x00000006080d7219 */ /* 0x182fe40000001205 */
[----:B------:R-:W-:-:S05]  /*0c30*/  SHF.R.U32.HI R0, RZ, R6, R5 ;  /* 0x00000006ff007219 */ /* 0x000fca0000011605 */
[----:B------:R-:W1:Y:S01]  /*0c40*/  LDC R14, c[0x0][0x648] ;  /* 0x00019200ff0e7b82 */ /* 0x000e620000000800 */
[-CC-:B--2---:R-:W-:Y:S02]  /*0c50*/  SHF.R.U64 R27, R13, R11.reuse, R0.reuse ;  /* 0x0000000b0d1b7219 */ /* 0x184fe40000001200 */
[----:B------:R-:W-:-:S05]  /*0c60*/  SHF.R.U32.HI R5, RZ, R11, R0 ;  /* 0x0000000bff057219 */ /* 0x000fca0000011600 */
[----:B------:R-:W2:Y:S01]  /*0c70*/  LDC R26, c[0x0][0x638] ;  /* 0x00018e00ff1a7b82 */ /* 0x000ea20000000800 */
[-CC-:B---3--:R-:W-:Y:S02]  /*0c80*/  SHF.R.U64 R24, R27, R12.reuse, R5.reuse ;  /* 0x0000000c1b187219 */ /* 0x188fe40000001205 */
[-C--:B------:R-:W-:Y:S02]  /*0c90*/  SHF.L.U32 R0, R9, R12.reuse, RZ ;  /* 0x0000000c09007219 */ /* 0x080fe400000006ff */
[----:B------:R-:W-:Y:S01]  /*0ca0*/  SHF.R.U32.HI R5, RZ, R12, R5 ;  /* 0x0000000cff057219 */ /* 0x000fe20000011605 */
[----:B------:R-:W-:Y:S01]  /*0cb0*/  IMAD.MOV.U32 R4, RZ, RZ, R24 ;  /* 0x000000ffff047224 */ /* 0x000fe200078e0018 */
[----:B------:R-:W-:Y:S01]  /*0cc0*/  LOP3.LUT R10, RZ, R0, RZ, 0x33, !PT ;  /* 0x00000000ff0a7212 */ /* 0x000fe200078e33ff */
[----:B------:R-:W3:Y:S01]  /*0cd0*/  LDC R25, c[0x0][0x610] ;  /* 0x00018400ff197b82 */ /* 0x000ee20000000800 */
[----:B------:R-:W-:Y:S05]  /*0ce0*/  @!P0 BRA `(.L_x_10) ;  /* 0x0000000000288947 */ /* 0x000fea0003800000 */
[----:B------:R-:W4:Y:S02]  /*0cf0*/  LDC R9, c[0x0][0x64c] ;  /* 0x00019300ff097b82 */ /* 0x000f240000000800 */
[----:B----4-:R-:W-:-:S05]  /*0d00*/  IADD3 R9, P0, R24, R9, RZ ;  /* 0x0000000918097210 */ /* 0x010fca0007f1e0ff */
        /* <DEDUP_REMOVED lines=8> */
.L_x_10:
[----:B-1----:R-:W-:Y:S01]  /*0d90*/  SHF.R.U64 R4, R4, R14, R5 ;  /* 0x0000000e04047219 */ /* 0x002fe20000001205 */
[----:B0-----:R-:W-:Y:S01]  /*0da0*/  VIADD R6, R15, 0xffffffff ;  /* 0xffffffff0f067836 */ /* 0x001fe20000000000 */
[----:B------:R-:W-:Y:S01]  /*0db0*/  SHF.L.U32 R0, R23, R12, RZ ;  /* 0x0000000c17007219 */ /* 0x000fe200000006ff */
[----:B------:R-:W-:Y:S01]  /*0dc0*/  IMAD.MOV.U32 R23, RZ, RZ, R28 ;  /* 0x000000ffff177224 */ /* 0x000fe200078e001c */
[----:B------:R-:W-:Y:S01]  /*0dd0*/  LOP3.LUT R5, R27, R10, RZ, 0xc0, !PT ;  /* 0x0000000a1b057212 */ /* 0x000fe200078ec0ff */
[----:B------:R-:W-:Y:S01]  /*0de0*/  IMAD.MOV R7, RZ, RZ, -R4 ;  /* 0x000000ffff077224 */ /* 0x000fe200078e0a04 */
[----:B------:R-:W-:Y:S02]  /*0df0*/  SEL R3, R3, R30, !P1 ;  /* 0x0000001e03037207 */ /* 0x000fe40004800000 */
[----:B------:R-:W-:Y:S01]  /*0e00*/  LOP3.LUT R6, R13, R6, RZ, 0xc0, !PT ;  /* 0x000000060d067212 */ /* 0x000fe200078ec0ff */
[----:B------:R-:W-:Y:S02]  /*0e10*/  IMAD R4, R0, R4, R5 ;  /* 0x0000000400047224 */ /* 0x000fe400078e0205 */
[----:B--2---:R-:W-:-:S02]  /*0e20*/  IMAD R0, R7, R26, R24 ;  /* 0x0000001a07007224 */ /* 0x004fc400078e0218 */
[----:B---3--:R-:W-:Y:S02]  /*0e30*/  IMAD R3, R4, R25, R3 ;  /* 0x0000001904037224 */ /* 0x008fe400078e0203 */
[----:B------:R-:W-:Y:S02]  /*0e40*/  IMAD R154, R0, R15, R6 ;  /* 0x0000000f009a7224 */ /* 0x000fe400078e0206 */
[----:B------:R-:W-:-:S03]  /*0e50*/  IMAD.MOV.U32 R4, RZ, RZ, 0x1 ;  /* 0x00000001ff047424 */ /* 0x000fc600078e00ff */
[----:B------:R-:W-:Y:S02]  /*0e60*/  SEL R153, R154, R3, !P1 ;  /* 0x000000039a997207 */ /* 0x000fe40004800000 */
[----:B------:R-:W-:Y:S02]  /*0e70*/  PRMT R0, R4, 0x7610, R0 ;  /* 0x0000761004007816 */ /* 0x000fe40000000000 */
[----:B------:R-:W-:-:S07]  /*0e80*/  SEL R154, R3, R154, !P1 ;  /* 0x0000009a039a7207 */ /* 0x000fce0004800000 */
.L_x_8:
[----:B------:R-:W-:-:S08]  /*0e90*/  NOP ;  /* 0x0000000000007918 */ /* 0x000fd00000000000 */
[----:B------:R-:W0:Y:S02]  /*0ea0*/  USETMAXREG.TRY_ALLOC.CTAPOOL UP0, 0xe8 ;  /* 0x000000e8000079c8 */ /* 0x000e240008000600 */
[----:B0-----:R-:W-:-:S13]  /*0eb0*/  PLOP3.LUT P0, PT, PT, PT, UP0, 0x80, 0x0 ;  /* 0x000000000000781c */ /* 0x001fda0003f0f008 */
[----:B------:R-:W-:Y:S05]  /*0ec0*/  @!P0 BRA `(.L_x_8) ;  /* 0xfffffffc00f08947 */ /* 0x000fea000383ffff */
[----:B------:R-:W-:Y:S01]  /*0ed0*/  ULDC.64 UR4, c[0x0][0x598] ;  /* 0x0001660000047ab9 */ /* 0x000fe20000000a00 */
[----:B------:R-:W-:Y:S01]  /*0ee0*/  ULDC.64 UR36, c[0x0][0x208] ;  /* 0x0000820000247ab9 */ /* 0x000fe20000000a00 */
[----:B------:R-:W-:-:S04]  /*0ef0*/  ISETP.NE.U32.AND P0, PT, RZ, UR4, PT ;  /* 0x00000004ff007c0c */ /* 0x000fc8000bf05070 */
[----:B------:R-:W-:-:S13]  /*0f00*/  ISETP.NE.AND.EX P0, PT, RZ, UR5, PT, P0 ;  /* 0x00000005ff007c0c */ /* 0x000fda000bf05300 */
[----:B------:R-:W-:Y:S05]  /*0f10*/  @!P0 BRA `(.L_x_11) ;  /* 0x00000000001c8947 */ /* 0x000fea0003800000 */
[----:B------:R-:W0:Y:S02]  /*0f20*/  LDC.64 R4, c[0x0][0x598] ;  /* 0x00016600ff047b82 */ /* 0x000e240000000a00 */
[----:B0-----:R-:W2:Y:S02]  /*0f30*/  LDG.E.64 R4, desc[UR36][R4.64] ;  /* 0x0000002404047981 */ /* 0x001ea4000c1e1b00 */
[----:B--2---:R-:W-:-:S04]  /*0f40*/  ISETP.NE.U32.AND P0, PT, R4, RZ, PT ;  /* 0x000000ff0400720c */ /* 0x004fc80003f05070 */
[----:B------:R-:W-:-:S13]  /*0f50*/  ISETP.NE.AND.EX P0, PT, R5, RZ, PT, P0 ;  /* 0x000000ff0500720c */ /* 0x000fda0003f05300 */
[----:B------:R-:W-:Y:S05]  /*0f60*/  @!P0 BRA `(.L_x_11) ;  /* 0x0000000000088947 */ /* 0x000fea0003800000 */
[----:B------:R0:W5:Y:S01]  /*0f70*/  LD.E R155, desc[UR36][R4.64] ;  /* 0x00000024049b7980 */ /* 0x000162000c101900 */
[----:B------:R-:W-:Y:S05]  /*0f80*/  BRA `(.L_x_12) ;  /* 0x0000000000247947 */ /* 0x000fea0003800000 */
.L_x_11:
[----:B------:R-:W-:Y:S02]  /*0f90*/  ULDC.64 UR4, c[0x0][0x588] ;  /* 0x0001620000047ab9 */ /* 0x000fe40000000a00 */
[----:B------:R-:W-:-:S04]  /*0fa0*/  ISETP.NE.U32.AND P0, PT, RZ, UR4, PT ;  /* 0x00000004ff007c0c */ /* 0x000fc8000bf05070 */
[----:B------:R-:W-:-:S13]  /*0fb0*/  ISETP.NE.AND.EX P0, PT, RZ, UR5, PT, P0 ;  /* 0x00000005ff007c0c */ /* 0x000fda000bf05300 */
[----:B------:R-:W-:Y:S05]  /*0fc0*/  @!P0 BRA `(.L_x_13) ;  /* 0x00000000000c8947 */ /* 0x000fea0003800000 */
[----:B------:R-:W0:Y:S02]  /*0fd0*/  LDC.64 R4, c[0x0][0x588] ;  /* 0x00016200ff047b82 */ /* 0x000e240000000a00 */
[----:B0-----:R1:W5:Y:S01]  /*0fe0*/  LDG.E R155, desc[UR36][R4.64] ;  /* 0x00000024049b7981 */ /* 0x001362000c1e1900 */
[----:B------:R-:W-:Y:S05]  /*0ff0*/  BRA `(.L_x_12) ;  /* 0x0000000000087947 */ /* 0x000fea0003800000 */
.L_x_13:
[----:B------:R-:W-:Y:S02]  /*1000*/  ULDC UR4, c[0x0][0x580] ;  /* 0x0001600000047ab9 */ /* 0x000fe40000000800 */
[----:B------:R-:W-:-:S07]  /*1010*/  IMAD.U32 R155, RZ, RZ, UR4 ;  /* 0x00000004ff9b7e24 */ /* 0x000fce000f8e00ff */
.L_x_12:
[----:B------:R-:W-:Y:S02]  /*1020*/  ULDC.64 UR4, c[0x0][0x5a0] ;  /* 0x0001680000047ab9 */ /* 0x000fe40000000a00 */
[----:B------:R-:W-:-:S04]  /*1030*/  ISETP.NE.U32.AND P0, PT, RZ, UR4, PT ;  /* 0x00000004ff007c0c */ /* 0x000fc8000bf05070 */
[----:B------:R-:W-:-:S13]  /*1040*/  ISETP.NE.AND.EX P0, PT, RZ, UR5, PT, P0 ;  /* 0x00000005ff007c0c */ /* 0x000fda000bf05300 */
[----:B------:R-:W-:Y:S05]  /*1050*/  @!P0 BRA `(.L_x_14) ;  /* 0x00000000001c8947 */ /* 0x000fea0003800000 */
[----:B01----:R-:W0:Y:S02]  /*1060*/  LDC.64 R4, c[0x0][0x5a0] ;  /* 0x00016800ff047b82 */ /* 0x003e240000000a00 */
[----:B0-----:R-:W2:Y:S02]  /*1070*/  LDG.E.64 R4, desc[UR36][R4.64] ;  /* 0x0000002404047981 */ /* 0x001ea4000c1e1b00 */
[----:B--2---:R-:W-:-:S04]  /*1080*/  ISETP.NE.U32.AND P0, PT, R4, RZ, PT ;  /* 0x000000ff0400720c */ /* 0x004fc80003f05070 */
[----:B------:R-:W-:-:S13]  /*1090*/  ISETP.NE.AND.EX P0, PT, R5, RZ, PT, P0 ;  /* 0x000000ff0500720c */ /* 0x000fda0003f05300 */
[----:B------:R-:W-:Y:S05]  /*10a0*/  @!P0 BRA `(.L_x_14) ;  /* 0x0000000000088947 */ /* 0x000fea0003800000 */
[----:B------:R0:W5:Y:S01]  /*10b0*/  LD.E R156, desc[UR36][R4.64] ;  /* 0x00000024049c7980 */ /* 0x000162000c101900 */
[----:B------:R-:W-:Y:S05]  /*10c0*/  BRA `(.L_x_15) ;  /* 0x0000000000247947 */ /* 0x000fea0003800000 */
.L_x_14:
[----:B------:R-:W-:Y:S02]  /*10d0*/  ULDC.64 UR4, c[0x0][0x590] ;  /* 0x0001640000047ab9 */ /* 0x000fe40000000a00 */
[----:B------:R-:W-:-:S04]  /*10e0*/  ISETP.NE.U32.AND P0, PT, RZ, UR4, PT ;  /* 0x00000004ff007c0c */ /* 0x000fc8000bf05070 */
[----:B------:R-:W-:-:S13]  /*10f0*/  ISETP.NE.AND.EX P0, PT, RZ, UR5, PT, P0 ;  /* 0x00000005ff007c0c */ /* 0x000fda000bf05300 */
[----:B------:R-:W-:Y:S05]  /*1100*/  @!P0 BRA `(.L_x_16) ;  /* 0x00000000000c8947 */ /* 0x000fea0003800000 */
[----:B------:R-:W2:Y:S02]  /*1110*/  LDC.64 R156, c[0x0][0x590] ;  /* 0x00016400ff9c7b82 */ /* 0x000ea40000000a00 */
[----:B--2---:R2:W5:Y:S01]  /*1120*/  LDG.E R156, desc[UR36][R156.64] ;  /* 0x000000249c9c7981 */ /* 0x004562000c1e1900 */
[----:B------:R-:W-:Y:S05]  /*1130*/  BRA `(.L_x_15) ;  /* 0x0000000000087947 */ /* 0x000fea0003800000 */
.L_x_16:
[----:B------:R-:W-:Y:S02]  /*1140*/  ULDC UR4, c[0x0][0x584] ;  /* 0x0001610000047ab9 */ /* 0x000fe40000000800 */
[----:B------:R-:W-:-:S07]  /*1150*/  IMAD.U32 R156, RZ, RZ, UR4 ;  /* 0x00000004ff9c7e24 */ /* 0x000fce000f8e00ff */
.L_x_15:
[----:B------:R-:W-:-:S13]  /*1160*/  LOP3.LUT P0, RZ, R0, 0xff, RZ, 0xc0, !PT ;  /* 0x000000ff00ff7812 */ /* 0x000fda000780c0ff */
[----:B------:R-:W-:Y:S05]  /*1170*/  @!P0 EXIT ;  /* 0x000000000000894d */ /* 0x000fea0003800000 */
[----:B------:R-:W-:Y:S01]  /*1180*/  ULDC UR4, c[0x0][0x28c] ;  /* 0x0000a30000047ab9 */ /* 0x000fe20000000800 */
[----:B--2---:R-:W-:Y:S01]  /*1190*/  LOP3.LUT R157, R19, 0x1, RZ, 0xfc, !PT ;  /* 0x00000001139d7812 */ /* 0x004fe200078efcff */
[----:B------:R-:W-:Y:S01]  /*11a0*/  UIADD3 UR4, UR4, 0x7f, URZ ;  /* 0x0000007f04047890 */ /* 0x000fe2000fffe03f */
[----:B------:R-:W-:Y:S01]  /*11b0*/  UMOV UR38, URZ ;  /* 0x0000003f00267c82 */ /* 0x000fe20008000000 */
[----:B------:R-:W-:Y:S02]  /*11c0*/  UMOV UR39, URZ ;  /* 0x0000003f00277c82 */ /* 0x000fe40008000000 */
[----:B------:R-:W-:-:S04]  /*11d0*/  USHF.R.S32.HI UR5, URZ, 0x1f, UR4 ;  /* 0x0000001f3f057899 */ /* 0x000fc80008011404 */
[----:B------:R-:W-:-:S04]  /*11e0*/  ULEA.HI UR5, UR5, UR4, URZ, 0x7 ;  /* 0x0000000405057291 */ /* 0x000fc8000f8f383f */
[----:B------:R-:W-:-:S12]  /*11f0*/  USHF.R.S32.HI UR40, URZ, 0x7, UR5 ;  /* 0x000000073f287899 */ /* 0x000fd80008011405 */
.L_x_290:
[----:B------:R-:W-:Y:S01]  /*1200*/  LOP3.LUT R0, R18, 0x80, RZ, 0xc0, !PT ;  /* 0x0000008012007812 */ /* 0x000fe200078ec0ff */
[----:B--2---:R-:W2:Y:S01]  /*1210*/  S2UR UR7, SR_CgaCtaId ;  /* 0x00000000000779c3 */ /* 0x004ea20000008800 */
[----:B------:R-:W-:Y:S02]  /*1220*/  UMOV UR6, 0x400 ;  /* 0x0000040000067882 */ /* 0x000fe40000000000 */
[----:B------:R-:W-:-:S06]  /*1230*/  SHF.R.U32.HI R0, RZ, 0x7, R0 ;  /* 0x00000007ff007819 */ /* 0x000fcc0000011600 */
[----:B---3--:R-:W3:Y:S01]  /*1240*/  SHFL.IDX PT, R0, R0, RZ, 0x1f ;  /* 0x00001fff00007589 */ /* 0x008ee200000e0000 */
[----:B--2---:R-:W-:Y:S01]  /*1250*/  ULEA UR6, UR7, UR6, 0x18 ;  /* 0x0000000607067291 */ /* 0x004fe2000f8ec03f */
[----:B---3--:R-:W-:-:S13]  /*1260*/  R2UR UR4, R0 ;  /* 0x00000000000472ca */ /* 0x008fda00000e0000 */
[----:B------:R-:W-:-:S04]  /*1270*/  ULEA.HI UR5, UR4, UR4, URZ, 0x1 ;  /* 0x0000000404057291 */ /* 0x000fc8000f8f083f */
[----:B------:R-:W-:-:S04]  /*1280*/  ULOP3.LUT UR5, UR5, 0x7fffe, URZ, 0xc0, !UPT ;  /* 0x0007fffe05057892 */ /* 0x000fc8000f8ec03f */
[----:B------:R-:W-:-:S03]  /*1290*/  UIADD3 UR5, UR4, -UR5, URZ ;  /* 0x8000000504057290 */ /* 0x000fc6000fffe03f */
[----:B------:R-:W-:Y:S01]  /*12a0*/  ULDC UR4, c[0x0][0x28c] ;  /* 0x0000a30000047ab9 */ /* 0x000fe20000000800 */
[----:B------:R-:W-:Y:S01]  /*12b0*/  ULEA UR5, UR5, UR6, 0xd ;  /* 0x0000000605057291 */ /* 0x000fe2000f8e683f */
[----:B------:R-:W-:-:S03]  /*12c0*/  ISETP.LT.AND P0, PT, RZ, UR4, PT ;  /* 0x00000004ff007c0c */ /* 0x000fc6000bf01270 */
[----:B------:R-:W-:-:S04]  /*12d0*/  UIADD3 UR5, UR5, 0x100, URZ ;  /* 0x0000010005057890 */ /* 0x000fc8000fffe03f */
[----:B------:R-:W-:-:S04]  /*12e0*/  USHF.R.U32.HI UR5, URZ, 0x4, UR5 ;  /* 0x000000043f057899 */ /* 0x000fc80008011605 */
[----:B------:R-:W-:Y:S02]  /*12f0*/  ULOP3.LUT UR41, UR5, 0x3fff, URZ, 0xc0, !UPT ;  /* 0x00003fff05297892 */ /* 0x000fe4000f8ec03f */
[----:B-1--45:R-:W-:Y:S10]  /*1300*/  @P0 BRA `(.L_x_17) ;  /* 0x0000000000400947 */ /* 0x032ff40003800000 */
[----:B------:R-:W-:Y:S01]  /*1310*/  MOV R0, 0x0 ;  /* 0x0000000000007802 */ /* 0x000fe20000000f00 */
[----:B------:R-:W-:Y:S01]  /*1320*/  ULDC.64 UR4, c[0x4][0x68] ;  /* 0x01001a0000047ab9 */ /* 0x000fe20000000a00 */
[----:B------:R-:W-:Y:S01]  /*1330*/  ULDC.64 UR6, c[0x4][0x8] ;  /* 0x0100020000067ab9 */ /* 0x000fe20000000a00 */
[----:B01----:R-:W-:Y:S01]  /*1340*/  IMAD.U32 R4, RZ, RZ, UR4 ;  /* 0x00000004ff047e24 */ /* 0x003fe2000f8e00ff */
[----:B------:R0:W1:Y:S01]  /*1350*/  LDC.64 R14, c[0x4][R0] ;  /* 0x01000000000e7b82 */ /* 0x0000620000000a00 */
[----:B------:R-:W-:Y:S01]  /*1360*/  IMAD.U32 R5, RZ, RZ, UR5 ;  /* 0x00000005ff057e24 */ /* 0x000fe2000f8e00ff */
[----:B------:R-:W-:Y:S01]  /*1370*/  ULDC.64 UR4, c[0x4][0x70] ;  /* 0x01001c0000047ab9 */ /* 0x000fe20000000a00 */
[----:B------:R-:W-:Y:S02]  /*1380*/  IMAD.U32 R10, RZ, RZ, UR6 ;  /* 0x00000006ff0a7e24 */ /* 0x000fe4000f8e00ff */
[----:B------:R-:W-:Y:S02]  /*1390*/  IMAD.U32 R6, RZ, RZ, UR4 ;  /* 0x00000004ff067e24 */ /* 0x000fe4000f8e00ff */
[----:B------:R-:W-:-:S02]  /*13a0*/  IMAD.U32 R7, RZ, RZ, UR5 ;  /* 0x00000005ff077e24 */ /* 0x000fc4000f8e00ff */
[----:B------:R-:W-:Y:S02]  /*13b0*/  IMAD.U32 R11, RZ, RZ, UR7 ;  /* 0x00000007ff0b7e24 */ /* 0x000fe4000f8e00ff */
[----:B------:R-:W-:Y:S02]  /*13c0*/  IMAD.MOV.U32 R8, RZ, RZ, 0x1e1 ;  /* 0x000001e1ff087424 */ /* 0x000fe400078e00ff */
[----:B------:R-:W-:Y:S02]  /*13d0*/  IMAD.MOV.U32 R12, RZ, RZ, 0x1 ;  /* 0x00000001ff0c7424 */ /* 0x000fe400078e00ff */
[----:B0-----:R-:W-:-:S07]  /*13e0*/  IMAD.MOV.U32 R13, RZ, RZ, RZ ;  /* 0x000000ffff0d7224 */ /* 0x001fce00078e00ff */
[----:B------:R-:W-:-:S07]  /*13f0*/  LEPC R20, `(.L_x_17) ;  /* 0x000000001014794e */ /* 0x000fce0000000000 */
[----:B-1---5:R-:W-:Y:S05]  /*1400*/  CALL.ABS.NOINC R14 ;  /* 0x000000000e007343 */ /* 0x022fea0003c00000 */
.L_x_17:
[----:B------:R-:W-:-:S13]  /*1410*/  ISETP.NE.AND P0, PT, R157, 0x3, PT ;  /* 0x000000039d00780c */ /* 0x000fda0003f05270 */
[----:B------:R-:W-:Y:S05]  /*1420*/  @!P0 BRA `(.L_x_18) ;  /* 0x0000000000048947 */ /* 0x000fea0003800000 */
[----:B------:R-:W-:Y:S01]  /*1430*/  BPT.TRAP 0x1 ;  /* 0x000000040000795c */ /* 0x000fe20000300000 */
.L_x_18:
[----:B------:R-:W2:Y:S01]  /*1440*/  S2UR UR5, SR_CgaCtaId ;  /* 0x00000000000579c3 */ /* 0x000ea20000008800 */
[----:B------:R-:W-:Y:S01]  /*1450*/  UMOV UR4, 0x400 ;  /* 0x0000040000047882 */ /* 0x000fe20000000000 */
[----:B------:R-:W-:Y:S02]  /*1460*/  IMAD.U32 R0, RZ, RZ, UR38 ;  /* 0x00000026ff007e24 */ /* 0x000fe4000f8e00ff */
[----:B------:R-:W-:-:S03]  /*1470*/  IMAD.U32 R3, RZ, RZ, UR39 ;  /* 0x00000027ff037e24 */ /* 0x000fc6000f8e00ff */
[----:B------:R-:W-:Y:S01]  /*1480*/  SHF.L.U32 R0, R0, 0x1f, RZ ;  /* 0x0000001f00007819 */ /* 0x000fe200000006ff */
[----:B--2---:R-:W-:-:S06]  /*1490*/  ULEA UR4, UR5, UR4, 0x18 ;  /* 0x0000000405047291 */ /* 0x004fcc000f8ec03f */
[----:B------:R-:W-:-:S04]  /*14a0*/  IMAD.U32 R6, RZ, RZ, UR4 ;  /* 0x00000004ff067e24 */ /* 0x000fc8000f8e00ff */
[----:B------:R-:W-:-:S04]  /*14b0*/  IMAD R3, R3, 0x8, R6 ;  /* 0x0000000803037824 */ /* 0x000fc800078e0206 */
[----:B------:R2:W3:Y:S01]  /*14c0*/  SYNCS.PHASECHK.TRANS64.TRYWAIT P1, [R3+URZ], R0 ;  /* 0x00000000030075a7 */ /* 0x0004e2000802017f */
[----:B------:R-:W-:Y:S05]  /*14d0*/  @!P0 BRA `(.L_x_19) ;  /* 0x0000000000048947 */ /* 0x000fea0003800000 */
[----:B------:R-:W-:Y:S01]  /*14e0*/  BPT.TRAP 0x1 ;  /* 0x000000040000795c */ /* 0x000fe20000300000 */
.L_x_19:
[----:B---3--:R-:W-:Y:S05]  /*14f0*/  @P1 BRA `(.L_x_20) ;  /* 0x0000000000081947 */ /* 0x008fea0003800000 */
[----:B------:R-:W3:Y:S02]  /*1500*/  SYNCS.PHASECHK.TRANS64.TRYWAIT P1, [R3+URZ], R0 ;  /* 0x00000000030075a7 */ /* 0x000ee4000802017f */
[----:B---3--:R-:W-:Y:S05]  /*1510*/  @!P1 BRA `(.L_x_21) ;  /* 0x000000a8000c9947 */ /* 0x008fea0003800000 */
.L_x_20:
[----:B------:R-:W-:-:S04]  /*1520*/  UISETP.LT.AND UP0, UPT, UR40, 0x1, UPT ;  /* 0x000000012800788c */ /* 0x000fc8000bf01270 */
[----:B------:R-:W-:-:S06]  /*1530*/  USEL UR4, UR40, 0x1, UP0 ;  /* 0x0000000128047887 */ /* 0x000fcc0008000000 */
[----:B--23--:R-:W-:Y:S01]  /*1540*/  IMAD.U32 R0, RZ, RZ, UR4 ;  /* 0x00000004ff007e24 */ /* 0x00cfe2000f8e00ff */
[----:B------:R-:W-:Y:S05]  /*1550*/  WARPSYNC.ALL ;  /* 0x0000000000007948 */ /* 0x000fea0003800000 */
[----:B------:R-:W-:-:S04]  /*1560*/  IADD3 R0, -R0, UR40, RZ ;  /* 0x0000002800007c10 */ /* 0x000fc8000fffe1ff */
[----:B------:R-:W-:Y:S02]  /*1570*/  ISETP.GE.AND P1, PT, R0, 0x1, PT ;  /* 0x000000010000780c */ /* 0x000fe40003f26270 */
[----:B------:R-:W-:Y:S01]  /*1580*/  R2UR UR4, R6 ;  /* 0x00000000060472ca */ /* 0x000fe200000e0000 */
[----:B------:R-:W-:Y:S01]  /*1590*/  WARPGROUP.ARRIVE ;  /* 0x00000000000079c5 */ /* 0x000fe20000000000 */
[----:B------:R-:W-:Y:S01]  /*15a0*/  UMOV UR9, 0x40000040 ;  /* 0x4000004000097882 */ /* 0x000fe20000000000 */
[----:B------:R-:W-:-:S10]  /*15b0*/  UMOV UR11, 0x40000040 ;  /* 0x40000040000b7882 */ /* 0x000fd40000000000 */
[----:B------:R-:W-:-:S04]  /*15c0*/  UIADD3 UR4, UR4, 0x20100, URZ ;  /* 0x0002010004047890 */ /* 0x000fc8000fffe03f */
[----:B------:R-:W-:-:S04]  /*15d0*/  USHF.R.U32.HI UR4, URZ, 0x4, UR4 ;  /* 0x000000043f047899 */ /* 0x000fc80008011604 */
[----:B------:R-:W-:Y:S02]  /*15e0*/  ULOP3.LUT UR5, UR4, 0x3fff, URZ, 0xc0, !UPT ;  /* 0x00003fff04057892 */ /* 0x000fe4000f8ec03f */
[----:B------:R-:W-:Y:S02]  /*15f0*/  ULOP3.LUT UR4, UR41, 0x10000, URZ, 0xfc, !UPT ;  /* 0x0001000029047892 */ /* 0x000fe4000f8efc3f */
[----:B------:R-:W-:Y:S02]  /*1600*/  ULOP3.LUT UR5, UR5, 0x10000, URZ, 0xfc, !UPT ;  /* 0x0001000005057892 */ /* 0x000fe4000f8efc3f */
[----:B------:R-:W-:Y:S02]  /*1610*/  ULEA UR6, UR39, UR4, 0xb ;  /* 0x0000000427067291 */ /* 0x000fe4000f8e583f */
[----:B------:R-:W-:-:S05]  /*1620*/  ULEA UR7, UR39, UR5, 0xc ;  /* 0x0000000527077291 */ /* 0x000fca000f8e603f */
[----:B------:R-:W-:Y:S02]  /*1630*/  UMOV UR8, UR6 ;  /* 0x0000000600087c82 */ /* 0x000fe40008000000 */
[----:B------:R-:W-:Y:S02]  /*1640*/  UMOV UR10, UR7 ;  /* 0x00000007000a7c82 */ /* 0x000fe40008000000 */
[----:B------:R-:W-:Y:S01]  /*1650*/  HGMMA.64x256x16.F32 R24, gdesc[UR8], RZ, !UPT, gsb0 ;  /* 0x03e00000081879f0 */ /* 0x000fe2000c0008ff */
[----:B------:R-:W-:Y:S02]  /*1660*/  UIADD3 UR8, UR6, 0x2, URZ ;  /* 0x0000000206087890 */ /* 0x000fe4000fffe03f */
[----:B------:R-:W-:Y:S01]  /*1670*/  UIADD3 UR10, UR7, 0x2, URZ ;  /* 0x00000002070a7890 */ /* 0x000fe2000fffe03f */
[----:B------:R-:W-:Y:S01]  /*1680*/  UMOV UR9, 0x40000040 ;  /* 0x4000004000097882 */ /* 0x000fe20000000000 */
[----:B------:R-:W-:Y:S01]  /*1690*/  UMOV UR11, 0x40000040 ;  /* 0x40000040000b7882 */ /* 0x000fe20000000000 */
[----:B------:R-:W-:-:S02]  /*16a0*/  WARPGROUP.DEPBAR.LE gsb0, 0x0 ;  /* 0x00008000000079c5 */ /* 0x000fc40000010000 */
[----:B------:R-:W-:-:S15]  /*16b0*/  WARPGROUP.ARRIVE ;  /* 0x00000000000079c5 */ /* 0x000fde0000000000 */
[----:B------:R-:W-:-:S05]  /*16c0*/  NOP ;  /* 0x0000000000007918 */ /* 0x000fca0000000000 */
[----:B------:R-:W-:Y:S01]  /*16d0*/  HGMMA.64x256x16.F32 R24, gdesc[UR8], R24, gsb0 ;  /* 0x03e00000081879f0 */ /* 0x000fe20008000818 */
[----:B------:R-:W-:Y:S02]  /*16e0*/  UIADD3 UR8, UR6, 0x4, URZ ;  /* 0x0000000406087890 */ /* 0x000fe4000fffe03f */
[----:B------:R-:W-:Y:S01]  /*16f0*/  UIADD3 UR10, UR7, 0x4, URZ ;  /* 0x00000004070a7890 */ /* 0x000fe2000fffe03f */
[----:B------:R-:W-:Y:S01]  /*1700*/  UMOV UR9, 0x40000040 ;  /* 0x4000004000097882 */ /* 0x000fe20000000000 */
[----:B------:R-:W-:Y:S01]  /*1710*/  UMOV UR11, 0x40000040 ;  /* 0x40000040000b7882 */ /* 0x000fe20000000000 */
[----:B------:R-:W-:Y:S02]  /*1720*/  WARPGROUP.DEPBAR.LE gsb0, 0x0 ;  /* 0x00008000000079c5 */ /* 0x000fe40000010000 */
        /* <DEDUP_REMOVED lines=42> */
[----:B------:R-:W-:Y:S03]  /*19d0*/  HGMMA.64x256x16.F32 R24, gdesc[UR8], R24, gsb0 ;  /* 0x03e00000081879f0 */ /* 0x000fe60008000818 */
[----:B------:R-:W-:Y:S02]  /*19e0*/  WARPGROUP.DEPBAR.LE gsb0, 0x0 ;  /* 0x00008000000079c5 */ /* 0x000fe40000010000 */
[----:B------:R-:W-:Y:S05]  /*19f0*/  @!P1 BRA `(.L_x_22) ;  /* 0x0000000400b09947 */ /* 0x000fea0003800000 */
[----:B------:R-:W-:Y:S02]  /*1a00*/  UIADD3 UR6, UR39, 0x1, URZ ;  /* 0x0000000127067890 */ /* 0x000fe4000fffe03f */
[----:B------:R-:W-:Y:S02]  /*1a10*/  IMAD.U32 R3, RZ, RZ, UR39 ;  /* 0x00000027ff037e24 */ /* 0x000fe4000f8e00ff */
[----:B------:R-:W-:-:S04]  /*1a20*/  UISETP.NE.AND UP0, UPT, UR6, 0x4, UPT ;  /* 0x000000040600788c */ /* 0x000fc8000bf05270 */
[----:B------:R-:W-:Y:S02]  /*1a30*/  USEL UR7, URZ, 0x1, UP0 ;  /* 0x000000013f077887 */ /* 0x000fe40008000000 */
[----:B------:R-:W-:Y:S02]  /*1a40*/  USEL UR6, UR6, URZ, UP0 ;  /* 0x0000003f06067287 */ /* 0x000fe40008000000 */
[----:B------:R-:W-:-:S06]  /*1a50*/  ULOP3.LUT UR7, UR38, UR7, URZ, 0x3c, !UPT ;  /* 0x0000000726077292 */ /* 0x000fcc000f8e3c3f */
[----:B------:R-:W-:-:S07]  /*1a60*/  IMAD.U32 R7, RZ, RZ, UR7 ;  /* 0x00000007ff077e24 */ /* 0x000fce000f8e00ff */
.L_x_29:
[----:B------:R-:W-:Y:S05]  /*1a70*/  @!P0 BRA `(.L_x_23) ;  /* 0x0000000000048947 */ /* 0x000fea0003800000 */
[----:B------:R-:W-:Y:S01]  /*1a80*/  BPT.TRAP 0x1 ;  /* 0x000000040000795c */ /* 0x000fe20000300000 */
.L_x_23:
[----:B------:R-:W2:Y:S01]  /*1a90*/  S2UR UR8, SR_CgaCtaId ;  /* 0x00000000000879c3 */ /* 0x000ea20000008800 */
[----:B------:R-:W-:Y:S01]  /*1aa0*/  UMOV UR7, 0x400 ;  /* 0x0000040000077882 */ /* 0x000fe20000000000 */
[----:B01----:R-:W-:Y:S01]  /*1ab0*/  IMAD.U32 R5, RZ, RZ, UR6 ;  /* 0x00000006ff057e24 */ /* 0x003fe2000f8e00ff */
[----:B------:R-:W-:Y:S01]  /*1ac0*/  SHF.L.U32 R4, R7, 0x1f, RZ ;  /* 0x0000001f07047819 */ /* 0x000fe200000006ff */
[----:B--2---:R-:W-:-:S06]  /*1ad0*/  ULEA UR7, UR8, UR7, 0x18 ;  /* 0x0000000708077291 */ /* 0x004fcc000f8ec03f */
[----:B------:R-:W-:-:S04]  /*1ae0*/  IMAD.U32 R6, RZ, RZ, UR7 ;  /* 0x00000007ff067e24 */ /* 0x000fc8000f8e00ff */
[----:B------:R-:W-:-:S04]  /*1af0*/  IMAD R5, R5, 0x8, R6 ;  /* 0x0000000805057824 */ /* 0x000fc800078e0206 */
[----:B------:R0:W1:Y:S01]  /*1b00*/  SYNCS.PHASECHK.TRANS64.TRYWAIT P1, [R5+URZ], R4 ;  /* 0x00000004050075a7 */ /* 0x000062000802017f */
[----:B------:R-:W-:Y:S05]  /*1b10*/  @!P0 BRA `(.L_x_24) ;  /* 0x0000000000048947 */ /* 0x000fea0003800000 */
[----:B------:R-:W-:Y:S01]  /*1b20*/  BPT.TRAP 0x1 ;  /* 0x000000040000795c */ /* 0x000fe20000300000 */
.L_x_24:
[----:B-1----:R-:W-:Y:S05]  /*1b30*/  @P1 BRA `(.L_x_25) ;  /* 0x0000000000081947 */ /* 0x002fea0003800000 */
[----:B------:R-:W1:Y:S02]  /*1b40*/  SYNCS.PHASECHK.TRANS64.TRYWAIT P1, [R5+URZ], R4 ;  /* 0x00000004050075a7 */ /* 0x000e64000802017f */
[----:B-1----:R-:W-:Y:S05]  /*1b50*/  @!P1 BRA `(.L_x_26) ;  /* 0x000000a000909947 */ /* 0x002fea0003800000 */
.L_x_25:
[----:B------:R-:W-:Y:S01]  /*1b60*/  ULEA UR7, UR6, UR4, 0xb ;  /* 0x0000000406077291 */ /* 0x000fe2000f8e583f */
[----:B------:R-:W-:Y:S01]  /*1b70*/  WARPGROUP.ARRIVE ;  /* 0x00000000000079c5 */ /* 0x000fe20000000000 */
[----:B------:R-:W-:Y:S01]  /*1b80*/  ULEA UR12, UR6, UR5, 0xc ;  /* 0x00000005060c7291 */ /* 0x000fe2000f8e603f */
[----:B------:R-:W-:Y:S01]  /*1b90*/  UMOV UR9, 0x40000040 ;  /* 0x4000004000097882 */ /* 0x000fe20000000000 */
[----:B------:R-:W-:-:S03]  /*1ba0*/  UMOV UR11, 0x40000040 ;  /* 0x40000040000b7882 */ /* 0x000fc60000000000 */
[----:B------:R-:W-:Y:S02]  /*1bb0*/  UMOV UR8, UR7 ;  /* 0x0000000700087c82 */ /* 0x000fe40008000000 */
[----:B------:R-:W-:Y:S02]  /*1bc0*/  UMOV UR10, UR12 ;  /* 0x0000000c000a7c82 */ /* 0x000fe40008000000 */
[----:B------:R-:W-:Y:S01]  /*1bd0*/  HGMMA.64x256x16.F32 R24, gdesc[UR8], R24, gsb0 ;  /* 0x03e00000081879f0 */ /* 0x000fe20008000818 */
        /* <DEDUP_REMOVED lines=58> */
[----:B------:R-:W-:Y:S01]  /*1f80*/  BPT.TRAP 0x1 ;  /* 0x000000040000795c */ /* 0x000fe20000300000 */
.L_x_27:
[----:B------:R-:W-:-:S13]  /*1f90*/  ISETP.NE.AND P1, PT, R22, RZ, PT ;  /* 0x000000ff1600720c */ /* 0x000fda0003f25270 */
[----:B01----:R-:W-:-:S04]  /*1fa0*/  @P1 IMAD R4, R3, 0x8, R6 ;  /* 0x0000000803041824 */ /* 0x003fc800078e0206 */
[----:B------:R-:W-:-:S05]  /*1fb0*/  @P1 VIADD R5, R4, 0x20 ;  /* 0x0000002004051836 */ /* 0x000fca0000000000 */
[----:B------:R-:W-:-:S04]  /*1fc0*/  @P1 PRMT R5, R152, 0x654, R5 ;  /* 0x0000065498051816 */ /* 0x000fc80000000005 */
[----:B------:R0:W-:Y:S01]  /*1fd0*/  @P1 SYNCS.ARRIVE.TRANS64.RED.A1T0 RZ, [R5+URZ], RZ ;  /* 0x000000ff05ff19a7 */ /* 0x0001e2000810043f */
[----:B------:R-:W-:-:S13]  /*1fe0*/  ISETP.GT.U32.AND P1, PT, R19, 0x1, PT ;  /* 0x000000011300780c */ /* 0x000fda0003f24070 */
[----:B0-----:R-:W-:Y:S05]  /*1ff0*/  @P1 BRA `(.L_x_28) ;  /* 0x0000000000041947 */ /* 0x001fea0003800000 */
[----:B------:R-:W-:Y:S01]  /*2000*/  BPT.TRAP 0x1 ;  /* 0x000000040000795c */ /* 0x000fe20000300000 */
.L_x_28:
[----:B------:R-:W-:Y:S01]  /*2010*/  UIADD3 UR6, UR6, 0x1, URZ ;  /* 0x0000000106067890 */ /* 0x000fe2000fffe03f */
[C---:B------:R-:W-:Y:S01]  /*2020*/  ISETP.GT.AND P2, PT, R0.reuse, 0x1, PT ;  /* 0x000000010000780c */ /* 0x040fe20003f44270 */
[----:B------:R-:W-:Y:S02]  /*2030*/  VIADD R3, R3, 0x1 ;  /* 0x0000000103037836 */ /* 0x000fe40000000000 */
[----:B------:R-:W-:Y:S01]  /*2040*/  UISETP.NE.AND UP0, UPT, UR6, 0x4, UPT ;  /* 0x000000040600788c */ /* 0x000fe2000bf05270 */
[----:B------:R-:W-:Y:S02]  /*2050*/  VIADD R0, R0, 0xffffffff ;  /* 0xffffffff00007836 */ /* 0x000fe40000000000 */
[C---:B------:R-:W-:Y:S01]  /*2060*/  ISETP.NE.AND P1, PT, R3.reuse, 0x4, PT ;  /* 0x000000040300780c */ /* 0x040fe20003f25270 */
[----:B------:R-:W-:Y:S02]  /*2070*/  USEL UR7, URZ, 0x1, UP0 ;  /* 0x000000013f077887 */ /* 0x000fe40008000000 */
[----:B------:R-:W-:Y:S01]  /*2080*/  USEL UR6, UR6, URZ, UP0 ;  /* 0x0000003f06067287 */ /* 0x000fe20008000000 */
[----:B------:R-:W-:-:S03]  /*2090*/  SEL R3, R3, RZ, P1 ;  /* 0x000000ff03037207 */ /* 0x000fc60000800000 */
[----:B------:R-:W-:Y:S01]  /*20a0*/  LOP3.LUT R7, R7, UR7, RZ, 0x3c, !PT ;  /* 0x0000000707077c12 */ /* 0x000fe2000f8e3cff */
[----:B------:R-:W-:Y:S07]  /*20b0*/  @P2 BRA `(.L_x_29) ;  /* 0xfffffff8006c2947 */ /* 0x000fee000383ffff */
.L_x_22:
[----:B------:R-:W2:Y:S02]  /*20c0*/  LDC R0, c[0x0][0x28c] ;  /* 0x0000a300ff007b82 */ /* 0x000ea40000000800 */
[----:B--2---:R-:W-:-:S13]  /*20d0*/  ISETP.GE.AND P1, PT, R0, 0x1, PT ;  /* 0x000000010000780c */ /* 0x004fda0003f26270 */
[----:B------:R-:W-:Y:S05]  /*20e0*/  @!P1 BRA `(.L_x_30) ;  /* 0x0000000000409947 */ /* 0x000fea0003800000 */
[----:B------:R-:W-:Y:S05]  /*20f0*/  @!P0 BRA `(.L_x_31) ;  /* 0x0000000000048947 */ /* 0x000fea0003800000 */
[----:B------:R-:W-:Y:S01]  /*2100*/  BPT.TRAP 0x1 ;  /* 0x000000040000795c */ /* 0x000fe20000300000 */
.L_x_31:
[----:B------:R-:W-:Y:S01]  /*2110*/  ISETP.NE.AND P0, PT, R22, RZ, PT ;  /* 0x000000ff1600720c */ /* 0x000fe20003f05270 */
[----:B------:R-:W-:-:S12]  /*2120*/  UISETP.LT.AND UP1, UPT, UR40, 0x1, UPT ;  /* 0x000000012800788c */ /* 0x000fd8000bf21270 */
[----:B------:R-:W-:-:S05]  /*2130*/  VOTEU.ANY UP0, P0 ;  /* 0x00000000003f7886 */ /* 0x000fca0000000100 */
[----:B------:R-:W-:-:S04]  /*2140*/  @UP0 USEL UR4, UR40, 0x1, UP1 ;  /* 0x0000000128040887 */ /* 0x000fc80008800000 */
[----:B------:R-:W-:-:S06]  /*2150*/  @UP0 UIADD3 UR4, UR39, UR40, -UR4 ;  /* 0x0000002827040290 */ /* 0x000fcc000fffe804 */
[----:B------:R-:W-:-:S04]  /*2160*/  IMAD.U32 R0, RZ, RZ, UR4 ;  /* 0x00000004ff007e24 */ /* 0x000fc8000f8e00ff */
[----:B------:R-:W-:-:S05]  /*2170*/  @P0 IMAD.SHL.U32 R0, R0, 0x8, RZ ;  /* 0x0000000800000824 */ /* 0x000fca00078e00ff */
[----:B------:R-:W-:-:S04]  /*2180*/  @P0 LOP3.LUT R0, R0, 0x18, RZ, 0xc0, !PT ;  /* 0x0000001800000812 */ /* 0x000fc800078ec0ff */
[----:B------:R-:W-:-:S04]  /*2190*/  @P0 IADD3 R3, R6, 0x20, R0 ;  /* 0x0000002006030810 */ /* 0x000fc80007ffe000 */
[----:B------:R-:W-:-:S04]  /*21a0*/  @P0 PRMT R3, R152, 0x654, R3 ;  /* 0x0000065498030816 */ /* 0x000fc80000000003 */
[----:B------:R2:W-:Y:S01]  /*21b0*/  @P0 SYNCS.ARRIVE.TRANS64.RED.A1T0 RZ, [R3+URZ], RZ ;  /* 0x000000ff03ff09a7 */ /* 0x0005e2000810043f */
[----:B------:R-:W-:-:S13]  /*21c0*/  ISETP.GT.U32.AND P0, PT, R19, 0x1, PT ;  /* 0x000000011300780c */ /* 0x000fda0003f04070 */
[----:B--2---:R-:W-:Y:S05]  /*21d0*/  @P0 BRA `(.L_x_30) ;  /* 0x0000000000040947 */ /* 0x004fea0003800000 */
[----:B------:R-:W-:Y:S01]  /*21e0*/  BPT.TRAP 0x1 ;  /* 0x000000040000795c */ /* 0x000fe20000300000 */
.L_x_30:
[----:B------:R-:W2:Y:S01]  /*21f0*/  LDC R6, c[0x0][0x288] ;  /* 0x0000a200ff067b82 */ /* 0x000ea20000000800 */
[--C-:B------:R-:W-:Y:S01]  /*2200*/  SHF.R.U32.HI R0, RZ, 0x2, R18.reuse ;  /* 0x00000002ff007819 */ /* 0x100fe20000011612 */
[----:B------:R-:W-:Y:S01]  /*2210*/  UIADD3 UR39, UR40, UR39, URZ ;  /* 0x0000002728277290 */ /* 0x000fe2000fffe03f */
[----:B01----:R-:W-:Y:S01]  /*2220*/  SHF.R.U32.HI R5, RZ, 0x7, R18 ;  /* 0x00000007ff057819 */ /* 0x003fe20000011612 */
[----:B------:R-:W-:Y:S01]  /*2230*/  ULDC UR8, c[0x0][0x284] ;  /* 0x0000a10000087ab9 */ /* 0x000fe20000000800 */
[----:B------:R-:W-:Y:S01]  /*2240*/  LOP3.LUT R4, R18, 0x60, RZ, 0xc0, !PT ;  /* 0x0000006012047812 */ /* 0x000fe200078ec0ff */
[----:B------:R-:W-:Y:S01]  /*2250*/  USHF.R.U32.HI UR4, URZ, 0x2, UR39 ;  /* 0x000000023f047899 */ /* 0x000fe20008011627 */
[----:B------:R-:W-:Y:S01]  /*2260*/  LOP3.LUT R3, R0, 0x7, RZ, 0xc0, !PT ;  /* 0x0000000700037812 */ /* 0x000fe200078ec0ff */
[----:B------:R-:W-:Y:S01]  /*2270*/  UISETP.GT.U32.AND UP1, UPT, UR39, 0x3, UPT ;  /* 0x000000032700788c */ /* 0x000fe2000bf24070 */
[----:B------:R-:W-:Y:S01]  /*2280*/  LOP3.LUT R0, R5, 0x1, RZ, 0xc0, !PT ;  /* 0x0000000105007812 */ /* 0x000fe200078ec0ff */
[----:B------:R-:W-:Y:S01]  /*2290*/  ULOP3.LUT UR4, UR4, 0x1, URZ, 0xc0, !UPT ;  /* 0x0000000104047892 */ /* 0x000fe2000f8ec03f */
[----:B------:R-:W-:Y:S01]  /*22a0*/  SHF.R.U32.HI R10, RZ, 0x1, R4 ;  /* 0x00000001ff0a7819 */ /* 0x000fe20000011604 */
[----:B------:R-:W-:Y:S01]  /*22b0*/  IMAD.SHL.U32 R4, R18, 0x2, RZ ;  /* 0x0000000212047824 */ /* 0x000fe200078e00ff */
[----:B------:R-:W-:Y:S01]  /*22c0*/  SHF.R.S32.HI R21, RZ, 0x1f, R23 ;  /* 0x0000001fff157819 */ /* 0x000fe20000011417 */
[----:B------:R-:W-:Y:S01]  /*22d0*/  IMAD.SHL.U32 R8, R0, 0x40, RZ ;  /* 0x0000004000087824 */ /* 0x000fe200078e00ff */
[--C-:B------:R-:W-:Y:S01]  /*22e0*/  IADD3 R5, RZ, -R10, -R3.reuse ;  /* 0x8000000aff057210 */ /* 0x100fe20007ffe803 */
[----:B------:R-:W-:Y:S01]  /*22f0*/  UISETP.NE.U32.AND UP0, UPT, UR4, 0x1, UPT ;  /* 0x000000010400788c */ /* 0x000fe2000bf05070 */
[----:B------:R-:W-:Y:S01]  /*2300*/  LOP3.LUT R4, R4, 0x6, RZ, 0xc0, !PT ;  /* 0x0000000604047812 */ /* 0x000fe200078ec0ff */
[----:B------:R-:W-:Y:S01]  /*2310*/  ULDC.64 UR6, c[0x0][0x5d0] ;  /* 0x0001740000067ab9 */ /* 0x000fe20000000a00 */
[----:B------:R-:W-:Y:S01]  /*2320*/  LOP3.LUT R3, R8, 0x40, R3, 0xe2, !PT ;  /* 0x0000004008037812 */ /* 0x000fe200078ee203 */
[----:B------:R-:W-:Y:S01]  /*2330*/  IMAD R11, R0, -0x40, R5 ;  /* 0xffffffc0000b7824 */ /* 0x000fe200078e0205 */
[----:B------:R-:W-:Y:S01]  /*2340*/  LOP3.LUT R0, R18, 0x3, RZ, 0xc0, !PT ;  /* 0x0000000312007812 */ /* 0x000fe200078ec0ff */
[----:B------:R-:W-:Y:S01]  /*2350*/  UISETP.LT.U32.AND UP1, UPT, UR40, 0x4, UP1 ;  /* 0x000000042800788c */ /* 0x000fe20008f21070 */
[----:B------:R-:W-:Y:S01]  /*2360*/  PRMT R8, R4, 0x6540, R153 ;  /* 0x0000654004087816 */ /* 0x000fe20000000099 */
[----:B------:R-:W-:Y:S01]  /*2370*/  IMAD.SHL.U32 R153, R153, 0x100, RZ ;  /* 0x0000010099997824 */ /* 0x000fe200078e00ff */
[----:B------:R-:W-:Y:S01]  /*2380*/  UISETP.GT.U32.AND UP0, UPT, UR40, 0x3, !UP0 ;  /* 0x000000032800788c */ /* 0x000fe2000c704070 */
[----:B--2---:R-:W-:Y:S01]  /*2390*/  IMAD R12, R0, -0x2, R6 ;  /* 0xfffffffe000c7824 */ /* 0x004fe200078e0206 */
[----:B------:R-:W-:Y:S01]  /*23a0*/  SHF.R.S32.HI R9, RZ, 0x1f, R8 ;  /* 0x0000001fff097819 */ /* 0x000fe20000011408 */
[C---:B------:R-:W-:Y:S01]  /*23b0*/  IMAD.SHL.U32 R0, R154.reuse, 0x80, RZ ;  /* 0x000000809a007824 */ /* 0x040fe200078e00ff */
[----:B------:R-:W-:Y:S01]  /*23c0*/  ISETP.GE.AND P0, PT, R153, R6, PT ;  /* 0x000000069900720c */ /* 0x000fe20003f06270 */
[----:B------:R-:W-:Y:S01]  /*23d0*/  IMAD R4, R21, UR6, RZ ;  /* 0x0000000615047c24 */ /* 0x000fe2000f8e02ff */
[----:B------:R-:W-:Y:S01]  /*23e0*/  USEL UR5, URZ, 0x1, !UP1 ;  /* 0x000000013f057887 */ /* 0x000fe2000c800000 */
[----:B------:R-:W-:Y:S01]  /*23f0*/  IMAD.WIDE R6, R154, 0x80, RZ ;  /* 0x000000809a067825 */ /* 0x000fe200078e02ff */
[C---:B------:R-:W-:Y:S01]  /*2400*/  ISETP.GE.OR P0, PT, R0.reuse, UR8, P0 ;  /* 0x0000000800007c0c */ /* 0x040fe20008706670 */
[----:B------:R-:W-:Y:S01]  /*2410*/  USEL UR4, URZ, 0x1, !UP0 ;  /* 0x000000013f047887 */ /* 0x000fe2000c000000 */
[----:B------:R-:W-:Y:S01]  /*2420*/  IADD3 R0, -R0, UR8, R11 ;  /* 0x0000000800007c10 */ /* 0x000fe2000fffe10b */
[C---:B------:R-:W-:Y:S01]  /*2430*/  IMAD R13, R23.reuse, UR7, R4 ;  /* 0x00000007170d7c24 */ /* 0x040fe2000f8e0204 */
[----:B------:R-:W-:Y:S01]  /*2440*/  ULOP3.LUT UR39, UR39, 0x3, URZ, 0xc0, !UPT ;  /* 0x0000000327277892 */ /* 0x000fe2000f8ec03f */
[----:B------:R-:W-:Y:S01]  /*2450*/  IMAD.WIDE.U32 R4, R23, UR6, R8 ;  /* 0x0000000617047c25 */ /* 0x000fe2000f8e0008 */
[----:B------:R-:W-:Y:S01]  /*2460*/  ULOP3.LUT UR38, UR4, UR38, UR5, 0x96, !UPT ;  /* 0x0000002604267292 */ /* 0x000fe2000f8e9605 */
[----:B------:R-:W-:-:S02]  /*2470*/  LOP3.LUT R169, R6, R3, R10, 0xfe, !PT ;  /* 0x0000000306a97212 */ /* 0x000fc400078efe0a */
[----:B------:R-:W-:Y:S02]  /*2480*/  IMAD.IADD R5, R5, 0x1, R13 ;  /* 0x0000000105057824 */ /* 0x000fe400078e020d */
[----:B------:R-:W-:Y:S02]  /*2490*/  IMAD.IADD R3, R12, 0x1, -R153 ;  /* 0x000000010c037824 */ /* 0x000fe400078e0a99 */
[----:B------:R-:W-:Y:S01]  /*24a0*/  IMAD.MOV.U32 R154, RZ, RZ, -0x1 ;  /* 0xffffffffff9a7424 */ /* 0x000fe200078e00ff */
[----:B------:R-:W-:Y:S06]  /*24b0*/  @P0 BRA `(.L_x_32) ;  /* 0x0000007800dc0947 */ /* 0x000fec0003800000 */
[----:B------:R-:W0:Y:S01]  /*24c0*/  LDC.64 R10, c[0x0][0x5c8] ;  /* 0x00017200ff0a7b82 */ /* 0x000e220000000a00 */
[----:B-----5:R-:W-:Y:S01]  /*24d0*/  FSETP.NEU.AND P0, PT, R156, RZ, PT ;  /* 0x000000ff9c00720b */ /* 0x020fe20003f0d000 */
[----:B------:R-:W-:Y:S01]  /*24e0*/  BSSY B0, `(.L_x_32) ;  /* 0x00007b4000007945 */ /* 0x000fe20003800000 */
[----:B------:R-:W-:-:S04]  /*24f0*/  ISETP.GT.AND P2, PT, R3, RZ, PT ;  /* 0x000000ff0300720c */ /* 0x000fc80003f44270 */
[----:B------:R-:W-:Y:S01]  /*2500*/  ISETP.GT.AND P1, PT, R0, RZ, P2 ;  /* 0x000000ff0000720c */ /* 0x000fe20001724270 */
[-C--:B0-----:R-:W-:Y:S02]  /*2510*/  IMAD R12, R7, R10.reuse, RZ ;  /* 0x0000000a070c7224 */ /* 0x081fe400078e02ff */
[----:B------:R-:W-:-:S04]  /*2520*/  IMAD.WIDE.U32 R160, R169, R10, R4 ;  /* 0x0000000aa9a07225 */ /* 0x000fc800078e0004 */
[----:B------:R-:W-:-:S04]  /*2530*/  IMAD R5, R169, R11, R12 ;  /* 0x0000000ba9057224 */ /* 0x000fc800078e020c */
[----:B------:R-:W-:Y:S01]  /*2540*/  IMAD.IADD R153, R161, 0x1, R5 ;  /* 0x00000001a1997824 */ /* 0x000fe200078e0205 */
[----:B------:R-:W-:Y:S06]  /*2550*/  @!P0 BRA `(.L_x_33) ;  /* 0x0000005400988947 */ /* 0x000fec0003800000 */
[----:B------:R-:W0:Y:S01]  /*2560*/  LDC.64 R14, c[0x0][0x5b8] ;  /* 0x00016e00ff0e7b82 */ /* 0x000e220000000a00 */
[----:B------:R-:W-:-:S07]  /*2570*/  ULDC.64 UR4, c[0x0][0x5c0] ;  /* 0x0001700000047ab9 */ /* 0x000fce0000000a00 */
[----:B------:R-:W1:Y:S08]  /*2580*/  LDC.64 R166, c[0x0][0x5b0] ;  /* 0x00016c00ffa67b82 */ /* 0x000e700000000a00 */
[----:B------:R-:W2:Y:S01]  /*2590*/  LDC.64 R12, c[0x0][0x5a8] ;  /* 0x00016a00ff0c7b82 */ /* 0x000ea20000000a00 */
[-C--:B0-----:R-:W-:Y:S02]  /*25a0*/  IMAD R4, R21, R14.reuse, RZ ;  /* 0x0000000e15047224 */ /* 0x081fe400078e02ff */
[----:B------:R-:W-:-:S04]  /*25b0*/  IMAD.WIDE.U32 R162, R23, R14, R8 ;  /* 0x0000000e17a27225 */ /* 0x000fc800078e0008 */
[----:B------:R-:W-:Y:S02]  /*25c0*/  IMAD R161, R23, R15, R4 ;  /* 0x0000000f17a17224 */ /* 0x000fe400078e0204 */
[-C--:B-1----:R-:W-:Y:S02]  /*25d0*/  IMAD R6, R7, R166.reuse, RZ ;  /* 0x000000a607067224 */ /* 0x082fe400078e02ff */
[----:B------:R-:W-:Y:S02]  /*25e0*/  IMAD.IADD R21, R163, 0x1, R161 ;  /* 0x00000001a3157824 */ /* 0x000fe400078e02a1 */
[----:B------:R-:W-:Y:S02]  /*25f0*/  IMAD.MOV.U32 R20, RZ, RZ, R162 ;  /* 0x000000ffff147224 */ /* 0x000fe400078e00a2 */
[C---:B------:R-:W-:Y:S02]  /*2600*/  IMAD R165, R169.reuse, R167, R6 ;  /* 0x000000a7a9a57224 */ /* 0x040fe400078e0206 */
[----:B------:R-:W-:-:S04]  /*2610*/  IMAD.WIDE.U32 R4, R169, R166, R20 ;  /* 0x000000a6a9047225 */ /* 0x000fc800078e0014 */
[----:B------:R-:W-:Y:S01]  /*2620*/  IMAD.IADD R5, R5, 0x1, R165 ;  /* 0x0000000105057824 */ /* 0x000fe200078e02a5 */
[----:B--2---:R-:W-:-:S04]  /*2630*/  LEA R6, P0, R4, R12, 0x1 ;  /* 0x0000000c04067211 */ /* 0x004fc800078008ff */
[----:B------:R-:W-:-:S05]  /*2640*/  LEA.HI.X R7, R4, R13, R5, 0x1, P0 ;  /* 0x0000000d04077211 */ /* 0x000fca00000f0c05 */
[----:B------:R0:W2:Y:S01]  /*2650*/  @P1 LDG.E.LTC128B.U16 R15, desc[UR36][R6.64] ;  /* 0x00000024060f1981 */ /* 0x0000a2000c1e1520 */
[----:B------:R-:W-:Y:S01]  /*2660*/  LEA R4, P0, R160, UR4, 0x1 ;  /* 0x00000004a0047c11 */ /* 0x000fe2000f8008ff */
[----:B------:R-:W-:Y:S01]  /*2670*/  IMAD.WIDE.U32 R158, R169, R166, R8 ;  /* 0x000000a6a99e7225 */ /* 0x000fe200078e0008 */
[----:B------:R-:W-:Y:S03]  /*2680*/  BSSY B1, `(.L_x_34) ;  /* 0x0000012000017945 */ /* 0x000fe60003800000 */
[----:B------:R-:W-:Y:S02]  /*2690*/  IMAD.IADD R159, R165, 0x1, R159 ;  /* 0x00000001a59f7824 */ /* 0x000fe400078e029f */
[----:B------:R-:W-:-:S04]  /*26a0*/  IMAD.WIDE.U32 R158, R23, R14, R158 ;  /* 0x0000000e179e7225 */ /* 0x000fc800078e009e */
[----:B0-----:R-:W-:Y:S01]  /*26b0*/  IMAD.IADD R7, R161, 0x1, R159 ;  /* 0x00000001a1077824 */ /* 0x001fe200078e029f */
[----:B------:R-:W-:Y:S02]  /*26c0*/  LEA R6, P4, R158, R12, 0x1 ;  /* 0x0000000c9e067211 */ /* 0x000fe400078808ff */
[----:B------:R-:W-:Y:S02]  /*26d0*/  SHF.L.U64.HI R159, R166, 0x3, R167 ;  /* 0x00000003a69f7819 */ /* 0x000fe400000102a7 */
[----:B------:R-:W-:Y:S01]  /*26e0*/  LEA.HI.X R7, R158, R13, R7, 0x1, P4 ;  /* 0x0000000d9e077211 */ /* 0x000fe200020f0c07 */
[----:B------:R-:W-:Y:S02]  /*26f0*/  IMAD.SHL.U32 R158, R166, 0x8, RZ ;  /* 0x00000008a69e7824 */ /* 0x000fe400078e00ff */
[----:B--2---:R-:W-:-:S05]  /*2700*/  HADD2.F32 R5, -RZ, R15.H0_H0 ;  /* 0x2000000fff057230 */ /* 0x004fca0000004100 */
[----:B------:R-:W-:-:S04]  /*2710*/  FMUL R5, R5, R156 ;  /* 0x0000009c05057220 */ /* 0x000fc80000400000 */
[----:B------:R-:W-:Y:S01]  /*2720*/  FFMA R24, R24, R155, R5 ;  /* 0x0000009b18187223 */ /* 0x000fe20000000005 */
[----:B------:R-:W-:Y:S02]  /*2730*/  LEA.HI.X R5, R160, UR5, R153, 0x1, P0 ;  /* 0x00000005a0057c11 */ /* 0x000fe400080f0c99 */
[----:B------:R-:W-:Y:S02]  /*2740*/  ISETP.GT.AND P0, PT, R3, 0x1, PT ;  /* 0x000000010300780c */ /* 0x000fe40003f04270 */
[----:B------:R-:W-:Y:S02]  /*2750*/  F2FP.F16.F32.PACK_AB R24, RZ, R24 ;  /* 0x00000018ff18723e */ /* 0x000fe400000000ff */
[----:B------:R-:W-:-:S03]  /*2760*/  ISETP.GT.AND P3, PT, R0, RZ, P0 ;  /* 0x000000ff0000720c */ /* 0x000fc60000764270 */
[----:B------:R0:W-:Y:S10]  /*2770*/  @P1 STG.E.U16 desc[UR36][R4.64], R24 ;  /* 0x0000001804001986 */ /* 0x0001f4000c101524 */
[----:B------:R-:W-:Y:S05]  /*2780*/  @!P3 BRA `(.L_x_35) ;  /* 0x000000000004b947 */ /* 0x000fea0003800000 */
[----:B------:R1:W5:Y:S02]  /*2790*/  LDG.E.LTC128B.U16 R15, desc[UR36][R6.64+0x2] ;  /* 0x00000224060f7981 */ /* 0x000364000c1e1520 */
.L_x_35:
[----:B------:R-:W-:Y:S05]  /*27a0*/  BSYNC B1 ;  /* 0x0000000000017941 */ /* 0x000fea0003800000 */
.L_x_34:
[----:B-----5:R-:W-:Y:S01]  /*27b0*/  HADD2.F32 R153, -RZ, R15.H0_H0 ;  /* 0x2000000fff997230 */ /* 0x020fe20000004100 */
[----:B------:R-:W-:Y:S01]  /*27c0*/  ISETP.GT.AND P2, PT, R0, 0x8, P2 ;  /* 0x000000080000780c */ /* 0x000fe20001744270 */
[----:B------:R-:W-:Y:S01]  /*27d0*/  IMAD.WIDE.U32 R158, R169, R166, R158 ;  /* 0x000000a6a99e7225 */ /* 0x000fe200078e009e */
[----:B0-----:R-:W-:-:S03]  /*27e0*/  PRMT R24, R15, 0x7610, R24 ;  /* 0x000076100f187816 */ /* 0x001fc60000000018 */
[----:B------:R-:W-:Y:S01]  /*27f0*/  FMUL R20, R153, R156 ;  /* 0x0000009c99147220 */ /* 0x000fe20000400000 */
[----:B------:R-:W-:Y:S01]  /*2800*/  IMAD.IADD R165, R165, 0x1, R159 ;  /* 0x00000001a5a57824 */ /* 0x000fe200078e029f */
[----:B------:R-:W-:Y:S02]  /*2810*/  IADD3 R162, P1, R162, R158, RZ ;  /* 0x0000009ea2a27210 */ /* 0x000fe40007f3e0ff */
[----:B------:R-:W-:-:S03]  /*2820*/  FFMA R25, R25, R155, R20 ;  /* 0x0000009b19197223 */ /* 0x000fc60000000014 */
[----:B------:R-:W-:Y:S01]  /*2830*/  IMAD.X R21, R165, 0x1, R21, P1 ;  /* 0x00000001a5157824 */ /* 0x000fe200008e0615 */
[C---:B------:R-:W-:Y:S02]  /*2840*/  LEA R20, P1, R162.reuse, R12, 0x1 ;  /* 0x0000000ca2147211 */ /* 0x040fe400078208ff */
[----:B------:R-:W-:Y:S02]  /*2850*/  F2FP.F16.F32.PACK_AB R25, RZ, R25 ;  /* 0x00000019ff19723e */ /* 0x000fe400000000ff */
[----:B------:R-:W-:Y:S02]  /*2860*/  LEA.HI.X R21, R162, R13, R21, 0x1, P1 ;  /* 0x0000000da2157211 */ /* 0x000fe400008f0c15 */
[----:B------:R-:W-:-:S05]  /*2870*/  PRMT R153, R25, 0x7610, R153 ;  /* 0x0000761019997816 */ /* 0x000fca0000000099 */
[----:B------:R0:W-:Y:S04]  /*2880*/  @P3 STG.E.U16 desc[UR36][R4.64+0x2], R153 ;  /* 0x0000029904003986 */ /* 0x0001e8000c101524 */
[----:B------:R-:W2:Y:S01]  /*2890*/  @P2 LDG.E.LTC128B.U16 R24, desc[UR36][R20.64] ;  /* 0x0000002414182981 */ /* 0x000ea2000c1e1520 */
[----:B------:R-:W-:Y:S01]  /*28a0*/  IADD3 R8, P1, R8, R158, RZ ;  /* 0x0000009e08087210 */ /* 0x000fe20007f3e0ff */
[----:B------:R-:W-:Y:S01]  /*28b0*/  BSSY B1, `(.L_x_36) ;  /* 0x0000011000017945 */ /* 0x000fe20003800000 */
[----:B------:R-:W-:Y:S02]  /*28c0*/  SHF.L.U64.HI R11, R10, 0x4, R11 ;  /* 0x000000040a0b7819 */ /* 0x000fe4000001020b */
[----:B------:R-:W-:Y:S01]  /*28d0*/  ISETP.GT.AND P0, PT, R0, 0x8, P0 ;  /* 0x000000080000780c */ /* 0x000fe20000704270 */
[----:B------:R-:W-:Y:S01]  /*28e0*/  IMAD.X R9, R9, 0x1, R165, P1 ;  /* 0x0000000109097824 */ /* 0x000fe200008e06a5 */
[----:B------:R-:W-:-:S05]  /*28f0*/  LEA R10, P1, R10, R4, 0x4 ;  /* 0x000000040a0a7211 */ /* 0x000fca00078220ff */
[----:B------:R-:W-:Y:S02]  /*2900*/  IMAD.X R11, R11, 0x1, R5, P1 ;  /* 0x000000010b0b7824 */ /* 0x000fe400008e0605 */
[----:B--2---:R-:W-:-:S05]  /*2910*/  HADD2.F32 R15, -RZ, R24.H0_H0 ;  /* 0x20000018ff0f7230 */ /* 0x004fca0000004100 */
[----:B------:R-:W-:Y:S01]  /*2920*/  FMUL R25, R15, R156 ;  /* 0x0000009c0f197220 */ /* 0x000fe20000400000 */
[----:B------:R-:W-:-:S04]  /*2930*/  IMAD.WIDE.U32 R14, R23, R14, R8 ;  /* 0x0000000e170e7225 */ /* 0x000fc800078e0008 */
[----:B------:R-:W-:Y:S01]  /*2940*/  FFMA R25, R26, R155, R25 ;  /* 0x0000009b1a197223 */ /* 0x000fe20000000019 */
[----:B------:R-:W-:Y:S01]  /*2950*/  IMAD.IADD R9, R161, 0x1, R15 ;  /* 0x00000001a1097824 */ /* 0x000fe200078e020f */
[----:B------:R-:W-:-:S03]  /*2960*/  LEA R8, P3, R14, R12, 0x1 ;  /* 0x0000000c0e087211 */ /* 0x000fc600078608ff */
[----:B------:R-:W-:Y:S02]  /*2970*/  F2FP.F16.F32.PACK_AB R25, RZ, R25 ;  /* 0x00000019ff19723e */ /* 0x000fe400000000ff */
[----:B------:R-:W-:-:S03]  /*2980*/  LEA.HI.X R9, R14, R13, R9, 0x1, P3 ;  /* 0x0000000d0e097211 */ /* 0x000fc600018f0c09 */
[----:B------:R0:W-:Y:S01]  /*2990*/  @P2 STG.E.U16 desc[UR36][R10.64], R25 ;  /* 0x000000190a002986 */ /* 0x0001e2000c101524 */
[----:B------:R-:W-:Y:S05]  /*29a0*/  @!P0 BRA `(.L_x_37) ;  /* 0x0000000000048947 */ /* 0x000fea0003800000 */
[----:B------:R2:W5:Y:S02]  /*29b0*/  LDG.E.LTC128B.U16 R24, desc[UR36][R8.64+0x2] ;  /* 0x0000022408187981 */ /* 0x000564000c1e1520 */
.L_x_37:
[----:B------:R-:W-:Y:S05]  /*29c0*/  BSYNC B1 ;  /* 0x0000000000017941 */ /* 0x000fea0003800000 */
.L_x_36:
[----:B-----5:R-:W-:Y:S01]  /*29d0*/  HADD2.F32 R13, -RZ, R24.H0_H0 ;  /* 0x20000018ff0d7230 */ /* 0x020fe20000004100 */
[----:B------:R-:W-:Y:S01]  /*29e0*/  ISETP.GT.AND P1, PT, R3, 0x8, PT ;  /* 0x000000080300780c */ /* 0x000fe20003f24270 */
[----:B------:R-:W-:Y:S03]  /*29f0*/  BSSY B1, `(.L_x_38) ;  /* 0x0000008000017945 */ /* 0x000fe60003800000 */
[----:B------:R-:W-:Y:S01]  /*2a00*/  FMUL R12, R13, R156 ;  /* 0x0000009c0d0c7220 */ /* 0x000fe20000400000 */
[----:B------:R-:W-:-:S03]  /*2a10*/  ISETP.GT.AND P2, PT, R0, RZ, P1 ;  /* 0x000000ff0000720c */ /* 0x000fc60000f44270 */
[----:B------:R-:W-:-:S05]  /*2a20*/  FFMA R12, R27, R155, R12 ;  /* 0x0000009b1b0c7223 */ /* 0x000fca000000000c */
[----:B------:R-:W-:-:S05]  /*2a30*/  F2FP.F16.F32.PACK_AB R12, RZ, R12 ;  /* 0x0000000cff0c723e */ /* 0x000fca00000000ff */
[----:B------:R3:W-:Y:S01]  /*2a40*/  @P0 STG.E.U16 desc[UR36][R10.64+0x2], R12 ;  /* 0x0000020c0a000986 */ /* 0x0007e2000c101524 */
[----:B------:R-:W-:Y:S05]  /*2a50*/  @!P2 BRA `(.L_x_39) ;  /* 0x000000000004a947 */ /* 0x000fea0003800000 */
[----:B------:R4:W5:Y:S02]  /*2a60*/  LDG.E.LTC128B.U16 R24, desc[UR36][R6.64+0x10] ;  /* 0x0000102406187981 */ /* 0x000964000c1e1520 */
.L_x_39:
[----:B------:R-:W-:Y:S05]  /*2a70*/  BSYNC B1 ;  /* 0x0000000000017941 */ /* 0x000fea0003800000 */
.L_x_38:
        /* <DEDUP_REMOVED lines=10> */
.L_x_41:
[----:B------:R-:W-:Y:S05]  /*2b20*/  BSYNC B1 ;  /* 0x0000000000017941 */ /* 0x000fea0003800000 */
.L_x_40:
[----:B0----5:R-:W-:Y:S01]  /*2b30*/  HADD2.F32 R13, -RZ, R24.H0_H0 ;  /* 0x20000018ff0d7230 */ /* 0x021fe20000004100 */
[----:B------:R-:W-:Y:S01]  /*2b40*/  ISETP.GT.AND P1, PT, R0, 0x8, P1 ;  /* 0x000000080000780c */ /* 0x000fe20000f24270 */
[----:B------:R-:W-:Y:S03]  /*2b50*/  BSSY B1, `(.L_x_42) ;  /* 0x0000007000017945 */ /* 0x000fe60003800000 */
[----:B---3--:R-:W-:-:S04]  /*2b60*/  FMUL R12, R13, R156 ;  /* 0x0000009c0d0c7220 */ /* 0x008fc80000400000 */
[----:B------:R-:W-:-:S05]  /*2b70*/  FFMA R12, R29, R155, R12 ;  /* 0x0000009b1d0c7223 */ /* 0x000fca000000000c */
[----:B------:R-:W-:-:S05]  /*2b80*/  F2FP.F16.F32.PACK_AB R12, RZ, R12 ;  /* 0x0000000cff0c723e */ /* 0x000fca00000000ff */
[----:B------:R0:W-:Y:S01]  /*2b90*/  @P3 STG.E.U16 desc[UR36][R4.64+0x12], R12 ;  /* 0x0000120c04003986 */ /* 0x0001e2000c101524 */
[----:B------:R-:W-:Y:S05]  /*2ba0*/  @!P1 BRA `(.L_x_43) ;  /* 0x0000000000049947 */ /* 0x000fea0003800000 */
[----:B------:R3:W5:Y:S02]  /*2bb0*/  LDG.E.LTC128B.U16 R24, desc[UR36][R8.64+0x10] ;  /* 0x0000102408187981 */ /* 0x000764000c1e1520 */
.L_x_43:
[----:B------:R-:W-:Y:S05]  /*2bc0*/  BSYNC B1 ;  /* 0x0000000000017941 */ /* 0x000fea0003800000 */
.L_x_42:
[----:B-----5:R-:W-:Y:S01]  /*2bd0*/  HADD2.F32 R13, -RZ, R24.H0_H0 ;  /* 0x20000018ff0d7230 */ /* 0x020fe20000004100 */
[----:B------:R-:W-:Y:S01]  /*2be0*/  ISETP.GT.AND P0, PT, R0, 0x8, P0 ;  /* 0x000000080000780c */ /* 0x000fe20000704270 */
[----:B------:R-:W-:Y:S03]  /*2bf0*/  BSSY B1, `(.L_x_44) ;  /* 0x0000007000017945 */ /* 0x000fe60003800000 */
[----:B------:R-:W-:-:S04]  /*2c00*/  FMUL R13, R13, R156 ;  /* 0x0000009c0d0d7220 */ /* 0x000fc80000400000 */
[----:B------:R-:W-:-:S05]  /*2c10*/  FFMA R13, R30, R155, R13 ;  /* 0x0000009b1e0d7223 */ /* 0x000fca000000000d */
[----:B------:R-:W-:-:S05]  /*2c20*/  F2FP.F16.F32.PACK_AB R13, RZ, R13 ;  /* 0x0000000dff0d723e */ /* 0x000fca00000000ff */
[----:B------:R0:W-:Y:S01]  /*2c30*/  @P1 STG.E.U16 desc[UR36][R10.64+0x10], R13 ;  /* 0x0000100d0a001986 */ /* 0x0001e2000c101524 */
[----:B------:R-:W-:Y:S05]  /*2c40*/  @!P0 BRA `(.L_x_45) ;  /* 0x0000000000048947 */ /* 0x000fea0003800000 */
[----:B------:R0:W5:Y:S02]  /*2c50*/  LDG.E.LTC128B.U16 R24, desc[UR36][R8.64+0x12] ;  /* 0x0000122408187981 */ /* 0x000164000c1e1520 */
.L_x_45:
[----:B------:R-:W-:Y:S05]  /*2c60*/  BSYNC B1 ;  /* 0x0000000000017941 */ /* 0x000fea0003800000 */
.L_x_44:
[----:B0----5:R-:W-:Y:S01]  /*2c70*/  HADD2.F32 R13, -RZ, R24.H0_H0 ;  /* 0x20000018ff0d7230 */ /* 0x021fe20000004100 */
        /* <DEDUP_REMOVED lines=9> */
.L_x_47:
[----:B------:R-:W-:Y:S05]  /*2d10*/  BSYNC B1 ;  /* 0x0000000000017941 */ /* 0x000fea0003800000 */
.L_x_46:
        /* <DEDUP_REMOVED lines=10> */
.L_x_49:
[----:B------:R-:W-:Y:S05]  /*2dc0*/  BSYNC B1 ;  /* 0x0000000000017941 */ /* 0x000fea0003800000 */
.L_x_48:
[----:B0----5:R-:W-:Y:S01]  /*2dd0*/  HADD2.F32 R13, -RZ, R24.H0_H0 ;  /* 0x20000018ff0d7230 */ /* 0x021fe20000004100 */
        /* <DEDUP_REMOVED lines=8> */
.L_x_51:
[----:B------:R-:W-:Y:S05]  /*2e60*/  BSYNC B1 ;  /* 0x0000000000017941 */ /* 0x000fea0003800000 */
.L_x_50:
        /* <DEDUP_REMOVED lines=9> */
.L_x_53:
[----:B------:R-:W-:Y:S05]  /*2f00*/  BSYNC B1 ;  /* 0x0000000000017941 */ /* 0x000fea0003800000 */
.L_x_52:
        /* <DEDUP_REMOVED lines=10> */
.L_x_55:
[----:B------:R-:W-:Y:S05]  /*2fb0*/  BSYNC B1 ;  /* 0x0000000000017941 */ /* 0x000fea0003800000 */
.L_x_54:
        /* <DEDUP_REMOVED lines=10> */
.L_x_57:
[----:B------:R-:W-:Y:S05]  /*3060*/  BSYNC B1 ;  /* 0x0000000000017941 */ /* 0x000fea0003800000 */
.L_x_56:
        /* <DEDUP_REMOVED lines=9> */
.L_x_59:
[----:B------:R-:W-:Y:S05]  /*3100*/  BSYNC B1 ;  /* 0x0000000000017941 */ /* 0x000fea0003800000 */
.L_x_58:
        /* <DEDUP_REMOVED lines=9> */
.L_x_61:
[----:B------:R-:W-:Y:S05]  /*31a0*/  BSYNC B1 ;  /* 0x0000000000017941 */ /* 0x000fea0003800000 */
.L_x_60:
        /* <DEDUP_REMOVED lines=10> */
.L_x_63:
[----:B------:R-:W-:Y:S05]  /*3250*/  BSYNC B1 ;  /* 0x0000000000017941 */ /* 0x000fea0003800000 */
.L_x_62:
        /* <DEDUP_REMOVED lines=10> */
.L_x_65:
[----:B------:R-:W-:Y:S05]  /*3300*/  BSYNC B1 ;  /* 0x0000000000017941 */ /* 0x000fea0003800000 */
.L_x_64:
        /* <DEDUP_REMOVED lines=9> */
.L_x_67:
[----:B------:R-:W-:Y:S05]  /*33a0*/  BSYNC B1 ;  /* 0x0000000000017941 */ /* 0x000fea0003800000 */
.L_x_66:
        /* <DEDUP_REMOVED lines=9> */
.L_x_69:
[----:B------:R-:W-:Y:S05]  /*3440*/  BSYNC B1 ;  /* 0x0000000000017941 */ /* 0x000fea0003800000 */
.L_x_68:
        /* <DEDUP_REMOVED lines=10> */
.L_x_71:
[----:B------:R-:W-:Y:S05]  /*34f0*/  BSYNC B1 ;  /* 0x0000000000017941 */ /* 0x000fea0003800000 */
.L_x_70:
        /* <DEDUP_REMOVED lines=10> */
.L_x_73:
[----:B------:R-:W-:Y:S05]  /*35a0*/  BSYNC B1 ;  /* 0x0000000000017941 */ /* 0x000fea0003800000 */
.L_x_72:
        /* <DEDUP_REMOVED lines=9> */
.L_x_75:
[----:B------:R-:W-:Y:S05]  /*3640*/  BSYNC B1 ;  /* 0x0000000000017941 */ /* 0x000fea0003800000 */
.L_x_74:
        /* <DEDUP_REMOVED lines=9> */
.L_x_77:
[----:B------:R-:W-:Y:S05]  /*36e0*/  BSYNC B1 ;  /* 0x0000000000017941 */ /* 0x000fea0003800000 */
.L_x_76:
        /* <DEDUP_REMOVED lines=10> */
.L_x_79:
[----:B------:R-:W-:Y:S05]  /*3790*/  BSYNC B1 ;  /* 0x0000000000017941 */ /* 0x000fea0003800000 */
.L_x_78:
        /* <DEDUP_REMOVED lines=10> */
.L_x_81:
[----:B------:R-:W-:Y:S05]  /*3840*/  BSYNC B1 ;  /* 0x0000000000017941 */ /* 0x000fea0003800000 */
.L_x_80:
        /* <DEDUP_REMOVED lines=9> */
.L_x_83:
[----:B------:R-:W-:Y:S05]  /*38e0*/  BSYNC B1 ;  /* 0x0000000000017941 */ /* 0x000fea0003800000 */
.L_x_82:
        /* <DEDUP_REMOVED lines=9> */
.L_x_85:
[----:B------:R-:W-:Y:S05]  /*3980*/  BSYNC B1 ;  /* 0x0000000000017941 */ /* 0x000fea0003800000 */
.L_x_84:
        /* <DEDUP_REMOVED lines=10> */
.L_x_87:
[----:B------:R-:W-:Y:S05]  /*3a30*/  BSYNC B1 ;  /* 0x0000000000017941 */ /* 0x000fea0003800000 */
.L_x_86:
        /* <DEDUP_REMOVED lines=10> */
.L_x_89:
[----:B------:R-:W-:Y:S05]  /*3ae0*/  BSYNC B1 ;  /* 0x0000000000017941 */ /* 0x000fea0003800000 */
.L_x_88:
        /* <DEDUP_REMOVED lines=9> */
.L_x_91:
[----:B------:R-:W-:Y:S05]  /*3b80*/  BSYNC B1 ;  /* 0x0000000000017941 */ /* 0x000fea0003800000 */
.L_x_90:
        /* <DEDUP_REMOVED lines=9> */
.L_x_93:
[----:B------:R-:W-:Y:S05]  /*3c20*/  BSYNC B1 ;  /* 0x0000000000017941 */ /* 0x000fea0003800000 */
.L_x_92:
        /* <DEDUP_REMOVED lines=10> */
.L_x_95:
[----:B------:R-:W-:Y:S05]  /*3cd0*/  BSYNC B1 ;  /* 0x0000000000017941 */ /* 0x000fea0003800000 */
.L_x_94:
        /* <DEDUP_REMOVED lines=10> */
.L_x_97:
[----:B------:R-:W-:Y:S05]  /*3d80*/  BSYNC B1 ;  /* 0x0000000000017941 */ /* 0x000fea0003800000 */
.L_x_96:
        /* <DEDUP_REMOVED lines=9> */
.L_x_99:
[----:B------:R-:W-:Y:S05]  /*3e20*/  BSYNC B1 ;  /* 0x0000000000017941 */ /* 0x000fea0003800000 */
.L_x_98:
        /* <DEDUP_REMOVED lines=9> */
.L_x_101:
[----:B------:R-:W-:Y:S05]  /*3ec0*/  BSYNC B1 ;  /* 0x0000000000017941 */ /* 0x000fea0003800000 */
.L_x_100:
        /* <DEDUP_REMOVED lines=10> */
.L_x_103:
[----:B------:R-:W-:Y:S05]  /*3f70*/  BSYNC B1 ;  /* 0x0000000000017941 */ /* 0x000fea0003800000 */
.L_x_102:
        /* <DEDUP_REMOVED lines=10> */
.L_x_105:
[----:B------:R-:W-:Y:S05]  /*4020*/  BSYNC B1 ;  /* 0x0000000000017941 */ /* 0x000fea0003800000 */
.L_x_104:
        /* <DEDUP_REMOVED lines=9> */
.L_x_107:
[----:B------:R-:W-:Y:S05]  /*40c0*/  BSYNC B1 ;  /* 0x0000000000017941 */ /* 0x000fea0003800000 */
.L_x_106:
        /* <DEDUP_REMOVED lines=9> */
.L_x_109:
[----:B------:R-:W-:Y:S05]  /*4160*/  BSYNC B1 ;  /* 0x0000000000017941 */ /* 0x000fea0003800000 */
.L_x_108:
        /* <DEDUP_REMOVED lines=10> */
.L_x_111:
[----:B------:R-:W-:Y:S05]  /*4210*/  BSYNC B1 ;  /* 0x0000000000017941 */ /* 0x000fea0003800000 */
.L_x_110:
        /* <DEDUP_REMOVED lines=10> */
.L_x_113:
[----:B------:R-:W-:Y:S05]  /*42c0*/  BSYNC B1 ;  /* 0x0000000000017941 */ /* 0x000fea0003800000 */
.L_x_112:
        /* <DEDUP_REMOVED lines=9> */
.L_x_115:
[----:B------:R-:W-:Y:S05]  /*4360*/  BSYNC B1 ;  /* 0x0000000000017941 */ /* 0x000fea0003800000 */
.L_x_114:
        /* <DEDUP_REMOVED lines=9> */
.L_x_117:
[----:B------:R-:W-:Y:S05]  /*4400*/  BSYNC B1 ;  /* 0x0000000000017941 */ /* 0x000fea0003800000 */
.L_x_116:
        /* <DEDUP_REMOVED lines=10> */
.L_x_119:
[----:B------:R-:W-:Y:S05]  /*44b0*/  BSYNC B1 ;  /* 0x0000000000017941 */ /* 0x000fea0003800000 */
.L_x_118:
        /* <DEDUP_REMOVED lines=10> */
.L_x_121:
[----:B------:R-:W-:Y:S05]  /*4560*/  BSYNC B1 ;  /* 0x0000000000017941 */ /* 0x000fea0003800000 */
.L_x_120:
        /* <DEDUP_REMOVED lines=9> */
.L_x_123:
[----:B------:R-:W-:Y:S05]  /*4600*/  BSYNC B1 ;  /* 0x0000000000017941 */ /* 0x000fea0003800000 */
.L_x_122:
        /* <DEDUP_REMOVED lines=9> */
.L_x_125:
[----:B------:R-:W-:Y:S05]  /*46a0*/  BSYNC B1 ;  /* 0x0000000000017941 */ /* 0x000fea0003800000 */
.L_x_124:
        /* <DEDUP_REMOVED lines=10> */
.L_x_127:
[----:B------:R-:W-:Y:S05]  /*4750*/  BSYNC B1 ;  /* 0x0000000000017941 */ /* 0x000fea0003800000 */
.L_x_126:
        /* <DEDUP_REMOVED lines=10> */
.L_x_129:
[----:B------:R-:W-:Y:S05]  /*4800*/  BSYNC B1 ;  /* 0x0000000000017941 */ /* 0x000fea0003800000 */
.L_x_128:
        /* <DEDUP_REMOVED lines=9> */
.L_x_131:
[----:B------:R-:W-:Y:S05]  /*48a0*/  BSYNC B1 ;  /* 0x0000000000017941 */ /* 0x000fea0003800000 */
.L_x_130:
        /* <DEDUP_REMOVED lines=9> */
.L_x_133:
[----:B------:R-:W-:Y:S05]  /*4940*/  BSYNC B1 ;  /* 0x0000000000017941 */ /* 0x000fea0003800000 */
.L_x_132:
        /* <DEDUP_REMOVED lines=10> */
.L_x_135:
[----:B------:R-:W-:Y:S05]  /*49f0*/  BSYNC B1 ;  /* 0x0000000000017941 */ /* 0x000fea0003800000 */
.L_x_134:
        /* <DEDUP_REMOVED lines=10> */
.L_x_137:
[----:B------:R-:W-:Y:S05]  /*4aa0*/  BSYNC B1 ;  /* 0x0000000000017941 */ /* 0x000fea0003800000 */
.L_x_136:
        /* <DEDUP_REMOVED lines=9> */
.L_x_139:
[----:B------:R-:W-:Y:S05]  /*4b40*/  BSYNC B1 ;  /* 0x0000000000017941 */ /* 0x000fea0003800000 */
.L_x_138:
        /* <DEDUP_REMOVED lines=9> */
.L_x_141:
[----:B------:R-:W-:Y:S05]  /*4be0*/  BSYNC B1 ;  /* 0x0000000000017941 */ /* 0x000fea0003800000 */
.L_x_140:
        /* <DEDUP_REMOVED lines=10> */
.L_x_143:
[----:B------:R-:W-:Y:S05]  /*4c90*/  BSYNC B1 ;  /* 0x0000000000017941 */ /* 0x000fea0003800000 */
.L_x_142:
        /* <DEDUP_REMOVED lines=10> */
.L_x_145:
[----:B------:R-:W-:Y:S05]  /*4d40*/  BSYNC B1 ;  /* 0x0000000000017941 */ /* 0x000fea0003800000 */
.L_x_144:
        /* <DEDUP_REMOVED lines=9> */
.L_x_147:
[----:B------:R-:W-:Y:S05]  /*4de0*/  BSYNC B1 ;  /* 0x0000000000017941 */ /* 0x000fea0003800000 */
.L_x_146:
        /* <DEDUP_REMOVED lines=9> */
.L_x_149:
[----:B------:R-:W-:Y:S05]  /*4e80*/  BSYNC B1 ;  /* 0x0000000000017941 */ /* 0x000fea0003800000 */
.L_x_148:
        /* <DEDUP_REMOVED lines=10> */
.L_x_151:
[----:B------:R-:W-:Y:S05]  /*4f30*/  BSYNC B1 ;  /* 0x0000000000017941 */ /* 0x000fea0003800000 */
.L_x_150:
        /* <DEDUP_REMOVED lines=10> */
.L_x_153:
[----:B------:R-:W-:Y:S05]  /*4fe0*/  BSYNC B1 ;  /* 0x0000000000017941 */ /* 0x000fea0003800000 */
.L_x_152:
        /* <DEDUP_REMOVED lines=9> */
.L_x_155:
[----:B------:R-:W-:Y:S05]  /*5080*/  BSYNC B1 ;  /* 0x0000000000017941 */ /* 0x000fea0003800000 */
.L_x_154:
        /* <DEDUP_REMOVED lines=9> */
.L_x_157:
[----:B------:R-:W-:Y:S05]  /*5120*/  BSYNC B1 ;  /* 0x0000000000017941 */ /* 0x000fea0003800000 */
.L_x_156:
        /* <DEDUP_REMOVED lines=10> */
.L_x_159:
[----:B------:R-:W-:Y:S05]  /*51d0*/  BSYNC B1 ;  /* 0x0000000000017941 */ /* 0x000fea0003800000 */
.L_x_158:
        /* <DEDUP_REMOVED lines=10> */
.L_x_161:
[----:B------:R-:W-:Y:S05]  /*5280*/  BSYNC B1 ;  /* 0x0000000000017941 */ /* 0x000fea0003800000 */
.L_x_160:
        /* <DEDUP_REMOVED lines=9> */
.L_x_163:
[----:B------:R-:W-:Y:S05]  /*5320*/  BSYNC B1 ;  /* 0x0000000000017941 */ /* 0x000fea0003800000 */
.L_x_162:
        /* <DEDUP_REMOVED lines=9> */
.L_x_165:
[----:B------:R-:W-:Y:S05]  /*53c0*/  BSYNC B1 ;  /* 0x0000000000017941 */ /* 0x000fea0003800000 */
.L_x_164:
        /* <DEDUP_REMOVED lines=10> */
.L_x_167:
[----:B------:R-:W-:Y:S05]  /*5470*/  BSYNC B1 ;  /* 0x0000000000017941 */ /* 0x000fea0003800000 */
.L_x_166:
        /* <DEDUP_REMOVED lines=10> */
.L_x_169:
[----:B------:R-:W-:Y:S05]  /*5520*/  BSYNC B1 ;  /* 0x0000000000017941 */ /* 0x000fea0003800000 */
.L_x_168:
        /* <DEDUP_REMOVED lines=9> */
.L_x_171:
[----:B------:R-:W-:Y:S05]  /*55c0*/  BSYNC B1 ;  /* 0x0000000000017941 */ /* 0x000fea0003800000 */
.L_x_170:
        /* <DEDUP_REMOVED lines=9> */
.L_x_173:
[----:B------:R-:W-:Y:S05]  /*5660*/  BSYNC B1 ;  /* 0x0000000000017941 */ /* 0x000fea0003800000 */
.L_x_172:
        /* <DEDUP_REMOVED lines=10> */
.L_x_175:
[----:B------:R-:W-:Y:S05]  /*5710*/  BSYNC B1 ;  /* 0x0000000000017941 */ /* 0x000fea0003800000 */
.L_x_174:
        /* <DEDUP_REMOVED lines=10> */
.L_x_177:
[----:B------:R-:W-:Y:S05]  /*57c0*/  BSYNC B1 ;  /* 0x0000000000017941 */ /* 0x000fea0003800000 */
.L_x_176:
        /* <DEDUP_REMOVED lines=9> */
.L_x_179:
[----:B------:R-:W-:Y:S05]  /*5860*/  BSYNC B1 ;  /* 0x0000000000017941 */ /* 0x000fea0003800000 */
.L_x_178:
        /* <DEDUP_REMOVED lines=9> */
.L_x_181:
[----:B------:R-:W-:Y:S05]  /*5900*/  BSYNC B1 ;  /* 0x0000000000017941 */ /* 0x000fea0003800000 */
.L_x_180:
        /* <DEDUP_REMOVED lines=10> */
.L_x_183:
[----:B------:R-:W-:Y:S05]  /*59b0*/  BSYNC B1 ;  /* 0x0000000000017941 */ /* 0x000fea0003800000 */
.L_x_182:
        /* <DEDUP_REMOVED lines=10> */
.L_x_185:
[----:B------:R-:W-:Y:S05]  /*5a60*/  BSYNC B1 ;  /* 0x0000000000017941 */ /* 0x000fea0003800000 */
.L_x_184:
        /* <DEDUP_REMOVED lines=9> */
.L_x_187:
[----:B------:R-:W-:Y:S05]  /*5b00*/  BSYNC B1 ;  /* 0x0000000000017941 */ /* 0x000fea0003800000 */
.L_x_186:
        /* <DEDUP_REMOVED lines=9> */
.L_x_189:
[----:B------:R-:W-:Y:S05]  /*5ba0*/  BSYNC B1 ;  /* 0x0000000000017941 */ /* 0x000fea0003800000 */
.L_x_188:
        /* <DEDUP_REMOVED lines=10> */
.L_x_191:
[----:B------:R-:W-:Y:S05]  /*5c50*/  BSYNC B1 ;  /* 0x0000000000017941 */ /* 0x000fea0003800000 */
.L_x_190:
        /* <DEDUP_REMOVED lines=10> */
.L_x_193:
[----:B------:R-:W-:Y:S05]  /*5d00*/  BSYNC B1 ;  /* 0x0000000000017941 */ /* 0x000fea0003800000 */
.L_x_192:
        /* <DEDUP_REMOVED lines=9> */
.L_x_195:
[----:B------:R-:W-:Y:S05]  /*5da0*/  BSYNC B1 ;  /* 0x0000000000017941 */ /* 0x000fea0003800000 */
.L_x_194:
        /* <DEDUP_REMOVED lines=9> */
.L_x_197:
[----:B------:R-:W-:Y:S05]  /*5e40*/  BSYNC B1 ;  /* 0x0000000000017941 */ /* 0x000fea0003800000 */
.L_x_196:
        /* <DEDUP_REMOVED lines=10> */
.L_x_199:
[----:B------:R-:W-:Y:S05]  /*5ef0*/  BSYNC B1 ;  /* 0x0000000000017941 */ /* 0x000fea0003800000 */
.L_x_198:
        /* <DEDUP_REMOVED lines=10> */
.L_x_201:
[----:B------:R-:W-:Y:S05]  /*5fa0*/  BSYNC B1 ;  /* 0x0000000000017941 */ /* 0x000fea0003800000 */
.L_x_200:
        /* <DEDUP_REMOVED lines=9> */
.L_x_203:
[----:B------:R-:W-:Y:S05]  /*6040*/  BSYNC B1 ;  /* 0x0000000000017941 */ /* 0x000fea0003800000 */
.L_x_202:
        /* <DEDUP_REMOVED lines=9> */
.L_x_205:
[----:B------:R-:W-:Y:S05]  /*60e0*/  BSYNC B1 ;  /* 0x0000000000017941 */ /* 0x000fea0003800000 */
.L_x_204:
        /* <DEDUP_REMOVED lines=10> */
.L_x_207:
[----:B------:R-:W-:Y:S05]  /*6190*/  BSYNC B1 ;  /* 0x0000000000017941 */ /* 0x000fea0003800000 */
.L_x_206:
        /* <DEDUP_REMOVED lines=10> */
.L_x_209:
[----:B------:R-:W-:Y:S05]  /*6240*/  BSYNC B1 ;  /* 0x0000000000017941 */ /* 0x000fea0003800000 */
.L_x_208:
        /* <DEDUP_REMOVED lines=9> */
.L_x_211:
[----:B------:R-:W-:Y:S05]  /*62e0*/  BSYNC B1 ;  /* 0x0000000000017941 */ /* 0x000fea0003800000 */
.L_x_210:
        /* <DEDUP_REMOVED lines=9> */
.L_x_213:
[----:B------:R-:W-:Y:S05]  /*6380*/  BSYNC B1 ;  /* 0x0000000000017941 */ /* 0x000fea0003800000 */
.L_x_212:
        /* <DEDUP_REMOVED lines=10> */
.L_x_215:
[----:B------:R-:W-:Y:S05]  /*6430*/  BSYNC B1 ;  /* 0x0000000000017941 */ /* 0x000fea0003800000 */
.L_x_214:
        /* <DEDUP_REMOVED lines=10> */
.L_x_217:
[----:B------:R-:W-:Y:S05]  /*64e0*/  BSYNC B1 ;  /* 0x0000000000017941 */ /* 0x000fea0003800000 */
.L_x_216:
        /* <DEDUP_REMOVED lines=9> */
.L_x_219:
[----:B------:R-:W-:Y:S05]  /*6580*/  BSYNC B1 ;  /* 0x0000000000017941 */ /* 0x000fea0003800000 */
.L_x_218:
        /* <DEDUP_REMOVED lines=9> */
.L_x_221:
[----:B------:R-:W-:Y:S05]  /*6620*/  BSYNC B1 ;  /* 0x0000000000017941 */ /* 0x000fea0003800000 */
.L_x_220:
        /* <DEDUP_REMOVED lines=10> */
.L_x_223:
[----:B------:R-:W-:Y:S05]  /*66d0*/  BSYNC B1 ;  /* 0x0000000000017941 */ /* 0x000fea0003800000 */
.L_x_222:
        /* <DEDUP_REMOVED lines=10> */
.L_x_225:
[----:B------:R-:W-:Y:S05]  /*6780*/  BSYNC B1 ;  /* 0x0000000000017941 */ /* 0x000fea0003800000 */
.L_x_224:
        /* <DEDUP_REMOVED lines=9> */
.L_x_227:
[----:B------:R-:W-:Y:S05]  /*6820*/  BSYNC B1 ;  /* 0x0000000000017941 */ /* 0x000fea0003800000 */
.L_x_226:
        /* <DEDUP_REMOVED lines=9> */
.L_x_229:
[----:B------:R-:W-:Y:S05]  /*68c0*/  BSYNC B1 ;  /* 0x0000000000017941 */ /* 0x000fea0003800000 */
.L_x_228:
        /* <DEDUP_REMOVED lines=10> */
.L_x_231:
[----:B------:R-:W-:Y:S05]  /*6970*/  BSYNC B1 ;  /* 0x0000000000017941 */ /* 0x000fea0003800000 */
.L_x_230:
        /* <DEDUP_REMOVED lines=10> */
.L_x_233:
[----:B------:R-:W-:Y:S05]  /*6a20*/  BSYNC B1 ;  /* 0x0000000000017941 */ /* 0x000fea0003800000 */
.L_x_232:
        /* <DEDUP_REMOVED lines=9> */
.L_x_235:
[----:B------:R-:W-:Y:S05]  /*6ac0*/  BSYNC B1 ;  /* 0x0000000000017941 */ /* 0x000fea0003800000 */
.L_x_234:
        /* <DEDUP_REMOVED lines=9> */
.L_x_237:
[----:B------:R-:W-:Y:S05]  /*6b60*/  BSYNC B1 ;  /* 0x0000000000017941 */ /* 0x000fea0003800000 */
.L_x_236:
        /* <DEDUP_REMOVED lines=10> */
.L_x_239:
[----:B------:R-:W-:Y:S05]  /*6c10*/  BSYNC B1 ;  /* 0x0000000000017941 */ /* 0x000fea0003800000 */
.L_x_238:
        /* <DEDUP_REMOVED lines=10> */
.L_x_241:
[----:B------:R-:W-:Y:S05]  /*6cc0*/  BSYNC B1 ;  /* 0x0000000000017941 */ /* 0x000fea0003800000 */
.L_x_240:
        /* <DEDUP_REMOVED lines=9> */
.L_x_243:
[----:B------:R-:W-:Y:S05]  /*6d60*/  BSYNC B1 ;  /* 0x0000000000017941 */ /* 0x000fea0003800000 */
.L_x_242:
        /* <DEDUP_REMOVED lines=9> */
.L_x_245:
[----:B------:R-:W-:Y:S05]  /*6e00*/  BSYNC B1 ;  /* 0x0000000000017941 */ /* 0x000fea0003800000 */
.L_x_244:
        /* <DEDUP_REMOVED lines=10> */
.L_x_247:
[----:B------:R-:W-:Y:S05]  /*6eb0*/  BSYNC B1 ;  /* 0x0000000000017941 */ /* 0x000fea0003800000 */
.L_x_246:
        /* <DEDUP_REMOVED lines=10> */
.L_x_249:
[----:B------:R-:W-:Y:S05]  /*6f60*/  BSYNC B1 ;  /* 0x0000000000017941 */ /* 0x000fea0003800000 */
.L_x_248:
        /* <DEDUP_REMOVED lines=9> */
.L_x_251:
[----:B------:R-:W-:Y:S05]  /*7000*/  BSYNC B1 ;  /* 0x0000000000017941 */ /* 0x000fea0003800000 */
.L_x_250:
        /* <DEDUP_REMOVED lines=9> */
.L_x_253:
[----:B------:R-:W-:Y:S05]  /*70a0*/  BSYNC B1 ;  /* 0x0000000000017941 */ /* 0x000fea0003800000 */
.L_x_252:
        /* <DEDUP_REMOVED lines=10> */
.L_x_255:
[----:B------:R-:W-:Y:S05]  /*7150*/  BSYNC B1 ;  /* 0x0000000000017941 */ /* 0x000fea0003800000 */
.L_x_254:
        /* <DEDUP_REMOVED lines=10> */
.L_x_257:
[----:B------:R-:W-:Y:S05]  /*7200*/  BSYNC B1 ;  /* 0x0000000000017941 */ /* 0x000fea0003800000 */
.L_x_256:
        /* <DEDUP_REMOVED lines=9> */
.L_x_259:
[----:B------:R-:W-:Y:S05]  /*72a0*/  BSYNC B1 ;  /* 0x0000000000017941 */ /* 0x000fea0003800000 */
.L_x_258:
        /* <DEDUP_REMOVED lines=9> */
.L_x_261:
[----:B------:R-:W-:Y:S05]  /*7340*/  BSYNC B1 ;  /* 0x0000000000017941 */ /* 0x000fea0003800000 */
.L_x_260:
        /* <DEDUP_REMOVED lines=10> */
.L_x_263:
[----:B------:R-:W-:Y:S05]  /*73f0*/  BSYNC B1 ;  /* 0x0000000000017941 */ /* 0x000fea0003800000 */
.L_x_262:
        /* <DEDUP_REMOVED lines=10> */
.L_x_265:
[----:B------:R-:W-:Y:S05]  /*74a0*/  BSYNC B1 ;  /* 0x0000000000017941 */ /* 0x000fea0003800000 */
.L_x_264:
        /* <DEDUP_REMOVED lines=9> */
.L_x_267:
[----:B------:R-:W-:Y:S05]  /*7540*/  BSYNC B1 ;  /* 0x0000000000017941 */ /* 0x000fea0003800000 */
.L_x_266:
        /* <DEDUP_REMOVED lines=9> */
.L_x_269:
[----:B------:R-:W-:Y:S05]  /*75e0*/  BSYNC B1 ;  /* 0x0000000000017941 */ /* 0x000fea0003800000 */
.L_x_268:
        /* <DEDUP_REMOVED lines=10> */
.L_x_271:
[----:B------:R-:W-:Y:S05]  /*7690*/  BSYNC B1 ;  /* 0x0000000000017941 */ /* 0x000fea0003800000 */
.L_x_270:
        /* <DEDUP_REMOVED lines=10> */
.L_x_273:
[----:B------:R-:W-:Y:S05]  /*7740*/  BSYNC B1 ;  /* 0x0000000000017941 */ /* 0x000fea0003800000 */
.L_x_272:
        /* <DEDUP_REMOVED lines=9> */
.L_x_275:
[----:B------:R-:W-:Y:S05]  /*77e0*/  BSYNC B1 ;  /* 0x0000000000017941 */ /* 0x000fea0003800000 */
.L_x_274:
        /* <DEDUP_REMOVED lines=9> */
.L_x_277:
[----:B------:R-:W-:Y:S05]  /*7880*/  BSYNC B1 ;  /* 0x0000000000017941 */ /* 0x000fea0003800000 */
.L_x_276:
        /* <DEDUP_REMOVED lines=10> */
.L_x_279:
[----:B------:R-:W-:Y:S05]  /*7930*/  BSYNC B1 ;  /* 0x0000000000017941 */ /* 0x000fea0003800000 */
.L_x_278:
        /* <DEDUP_REMOVED lines=10> */
.L_x_281:
[----:B------:R-:W-:Y:S05]  /*79e0*/  BSYNC B1 ;  /* 0x0000000000017941 */ /* 0x000fea0003800000 */
.L_x_280:
[----:B-----5:R-:W-:Y:S01]  /*79f0*/  HADD2.F32 R3, -RZ, R24.H0_H0 ;  /* 0x20000018ff037230 */ /* 0x020fe20000004100 */
[----:B------:R-:W-:Y:S01]  /*7a00*/  ISETP.GT.AND P1, PT, R0, 0x8, P1 ;  /* 0x000000080000780c */ /* 0x000fe20000f24270 */
[----:B------:R-:W-:Y:S03]  /*7a10*/  BSSY B1, `(.L_x_282) ;  /* 0x0000007000017945 */ /* 0x000fe60003800000 */
[----:B01--4-:R-:W-:-:S04]  /*7a20*/  FMUL R6, R3, R156 ;  /* 0x0000009c03067220 */ /* 0x013fc80000400000 */
[----:B------:R-:W-:-:S05]  /*7a30*/  FFMA R6, R149, R155, R6 ;  /* 0x0000009b95067223 */ /* 0x000fca0000000006 */
[----:B------:R-:W-:-:S05]  /*7a40*/  F2FP.F16.F32.PACK_AB R6, RZ, R6 ;  /* 0x00000006ff06723e */ /* 0x000fca00000000ff */
[----:B------:R0:W-:Y:S01]  /*7a50*/  @P3 STG.E.U16 desc[UR36][R4.64+0x1f2], R6 ;  /* 0x0001f20604003986 */ /* 0x0001e2000c101524 */
[----:B------:R-:W-:Y:S05]  /*7a60*/  @!P1 BRA `(.L_x_283) ;  /* 0x0000000000049947 */ /* 0x000fea0003800000 */
[----:B------:R1:W5:Y:S02]  /*7a70*/  LDG.E.LTC128B.U16 R24, desc[UR36][R8.64+0x1f0] ;  /* 0x0001f02408187981 */ /* 0x000364000c1e1520 */
.L_x_283:
[----:B------:R-:W-:Y:S05]  /*7a80*/  BSYNC B1 ;  /* 0x0000000000017941 */ /* 0x000fea0003800000 */
.L_x_282:
[----:B-----5:R-:W-:Y:S01]  /*7a90*/  HADD2.F32 R3, -RZ, R24.H0_H0 ;  /* 0x20000018ff037230 */ /* 0x020fe20000004100 */
[----:B------:R-:W-:Y:S01]  /*7aa0*/  ISETP.GT.AND P0, PT, R0, 0x8, P0 ;  /* 0x000000080000780c */ /* 0x000fe20000704270 */
[----:B0-----:R-:W-:Y:S01]  /*7ab0*/  @P1 IMAD.MOV.U32 R4, RZ, RZ, R10 ;  /* 0x000000ffff041224 */ /* 0x001fe200078e000a */
[----:B------:R-:W-:Y:S01]  /*7ac0*/  BSSY B1, `(.L_x_284) ;  /* 0x0000008000017945 */ /* 0x000fe20003800000 */
[----:B------:R-:W-:Y:S02]  /*7ad0*/  @P1 IMAD.MOV.U32 R5, RZ, RZ, R11 ;  /* 0x000000ffff051224 */ /* 0x000fe400078e000b */
[----:B------:R-:W-:-:S04]  /*7ae0*/  FMUL R3, R3, R156 ;  /* 0x0000009c03037220 */ /* 0x000fc80000400000 */
[----:B------:R-:W-:-:S05]  /*7af0*/  FFMA R3, R150, R155, R3 ;  /* 0x0000009b96037223 */ /* 0x000fca0000000003 */
[----:B------:R-:W-:-:S05]  /*7b00*/  F2FP.F16.F32.PACK_AB R3, RZ, R3 ;  /* 0x00000003ff03723e */ /* 0x000fca00000000ff */
[----:B------:R0:W-:Y:S01]  /*7b10*/  @P1 STG.E.U16 desc[UR36][R4.64+0x1f0], R3 ;  /* 0x0001f00304001986 */ /* 0x0001e2000c101524 */
[----:B------:R-:W-:Y:S05]  /*7b20*/  @!P0 BRA `(.L_x_285) ;  /* 0x0000000000048947 */ /* 0x000fea0003800000 */
[----:B------:R4:W5:Y:S02]  /*7b30*/  LDG.E.LTC128B.U16 R24, desc[UR36][R8.64+0x1f2] ;  /* 0x0001f22408187981 */ /* 0x000964000c1e1520 */
.L_x_285:
[----:B------:R-:W-:Y:S05]  /*7b40*/  BSYNC B1 ;  /* 0x0000000000017941 */ /* 0x000fea0003800000 */
.L_x_284:
[----:B------:R-:W-:Y:S05]  /*7b50*/  @!P0 BRA `(.L_x_286) ;  /* 0x0000002400308947 */ /* 0x000fea0003800000 */
[----:B0----5:R-:W-:-:S05]  /*7b60*/  HADD2.F32 R3, -RZ, R24.H0_H0 ;  /* 0x20000018ff037230 */ /* 0x021fca0000004100 */
[----:B------:R-:W-:-:S04]  /*7b70*/  FMUL R0, R3, R156 ;  /* 0x0000009c03007220 */ /* 0x000fc80000400000 */
[----:B------:R-:W-:-:S05]  /*7b80*/  FFMA R0, R151, R155, R0 ;  /* 0x0000009b97007223 */ /* 0x000fca0000000000 */
[----:B------:R-:W-:-:S05]  /*7b90*/  F2FP.F16.F32.PACK_AB R0, RZ, R0 ;  /* 0x00000000ff00723e */ /* 0x000fca00000000ff */
[----:B------:R0:W-:Y:S01]  /*7ba0*/  STG.E.U16 desc[UR36][R10.64+0x1f2], R0 ;  /* 0x0001f2000a007986 */ /* 0x0001e2000c101524 */
[----:B------:R-:W-:Y:S05]  /*7bb0*/  BRA `(.L_x_286) ;  /* 0x0000002400187947 */ /* 0x000fea0003800000 */
.L_x_33:
[----:B------:R-:W-:Y:S01]  /*7bc0*/  ISETP.GT.AND P0, PT, R3, 0x1, PT ;  /* 0x000000010300780c */ /* 0x000fe20003f04270 */
[----:B------:R-:W-:Y:S01]  /*7bd0*/  ULDC.64 UR4, c[0x0][0x5c0] ;  /* 0x0001700000047ab9 */ /* 0x000fe20000000a00 */
[-C--:B------:R-:W-:Y:S01]  /*7be0*/  FMUL R24, R24, R155.reuse ;  /* 0x0000009b18187220 */ /* 0x080fe20000400000 */
[-C--:B------:R-:W-:Y:S01]  /*7bf0*/  FMUL R25, R25, R155.reuse ;  /* 0x0000009b19197220 */ /* 0x080fe20000400000 */
[----:B------:R-:W-:Y:S01]  /*7c00*/  ISETP.GT.AND P3, PT, R0, RZ, P0 ;  /* 0x000000ff0000720c */ /* 0x000fe20000764270 */
[-C--:B------:R-:W-:Y:S01]  /*7c10*/  FMUL R26, R26, R155.reuse ;  /* 0x0000009b1a1a7220 */ /* 0x080fe20000400000 */
[----:B------:R-:W-:Y:S01]  /*7c20*/  LEA R4, P4, R160, UR4, 0x1 ;  /* 0x00000004a0047c11 */ /* 0x000fe2000f8808ff */
[-C--:B------:R-:W-:Y:S01]  /*7c30*/  FMUL R27, R27, R155.reuse ;  /* 0x0000009b1b1b7220 */ /* 0x080fe20000400000 */
[----:B------:R-:W-:Y:S01]  /*7c40*/  F2FP.F16.F32.PACK_AB R24, RZ, R24 ;  /* 0x00000018ff18723e */ /* 0x000fe200000000ff */
[-C--:B------:R-:W-:Y:S01]  /*7c50*/  FMUL R28, R28, R155.reuse ;  /* 0x0000009b1c1c7220 */ /* 0x080fe20000400000 */
[----:B------:R-:W-:Y:S01]  /*7c60*/  LEA.HI.X R5, R160, UR5, R153, 0x1, P4 ;  /* 0x00000005a0057c11 */ /* 0x000fe2000a0f0c99 */
[----:B------:R-:W-:Y:S01]  /*7c70*/  FMUL R29, R29, R155 ;  /* 0x0000009b1d1d7220 */ /* 0x000fe20000400000 */
[----:B------:R-:W-:Y:S01]  /*7c80*/  F2FP.F16.F32.PACK_AB R25, RZ, R25 ;  /* 0x00000019ff19723e */ /* 0x000fe200000000ff */
[-C--:B------:R-:W-:Y:S01]  /*7c90*/  FMUL R30, R30, R155.reuse ;  /* 0x0000009b1e1e7220 */ /* 0x080fe20000400000 */
[----:B------:R-:W-:Y:S01]  /*7ca0*/  SHF.L.U64.HI R11, R10, 0x4, R11 ;  /* 0x000000040a0b7819 */ /* 0x000fe2000001020b */
[----:B------:R-:W-:Y:S01]  /*7cb0*/  @P1 STG.E.U16 desc[UR36][R4.64], R24 ;  /* 0x0000001804001986 */ /* 0x000fe2000c101524 */
[----:B------:R-:W-:Y:S01]  /*7cc0*/  ISETP.GT.AND P1, PT, R3, 0x8, PT ;  /* 0x000000080300780c */ /* 0x000fe20003f24270 */
[-C--:B------:R-:W-:Y:S01]  /*7cd0*/  FMUL R31, R31, R155.reuse ;  /* 0x0000009b1f1f7220 */ /* 0x080fe20000400000 */
[----:B------:R-:W-:Y:S01]  /*7ce0*/  ISETP.GT.AND P4, PT, R0, 0x8, P0 ;  /* 0x000000080000780c */ /* 0x000fe20000784270 */
[----:B------:R-:W-:Y:S01]  /*7cf0*/  @P3 STG.E.U16 desc[UR36][R4.64+0x2], R25 ;  /* 0x0000021904003986 */ /* 0x000fe2000c101524 */
[----:B------:R-:W-:Y:S01]  /*7d00*/  LEA R6, P3, R10, R4, 0x4 ;  /* 0x000000040a067211 */ /* 0x000fe200078620ff */
[-C--:B------:R-:W-:Y:S01]  /*7d10*/  FMUL R32, R32, R155.reuse ;  /* 0x0000009b20207220 */ /* 0x080fe20000400000 */
[C---:B------:R-:W-:Y:S01]  /*7d20*/  ISETP.GT.AND P2, PT, R0.reuse, 0x8, P2 ;  /* 0x000000080000780c */ /* 0x040fe20001744270 */
[-C--:B------:R-:W-:Y:S01]  /*7d30*/  FMUL R33, R33, R155.reuse ;  /* 0x0000009b21217220 */ /* 0x080fe20000400000 */
[----:B------:R-:W-:Y:S01]  /*7d40*/  ISETP.GT.AND P0, PT, R3, 0x9, PT ;  /* 0x000000090300780c */ /* 0x000fe20003f04270 */
[----:B------:R-:W-:Y:S01]  /*7d50*/  IMAD.X R7, R11, 0x1, R5, P3 ;  /* 0x000000010b077824 */ /* 0x000fe200018e0605 */
[----:B------:R-:W-:Y:S01]  /*7d60*/  ISETP.GT.AND P5, PT, R0, RZ, P1 ;  /* 0x000000ff0000720c */ /* 0x000fe20000fa4270 */
[-C--:B------:R-:W-:Y:S01]  /*7d70*/  FMUL R34, R34, R155.reuse ;  /* 0x0000009b22227220 */ /* 0x080fe20000400000 */
[----:B------:R-:W-:Y:S01]  /*7d80*/  ISETP.GT.AND P3, PT, R0, RZ, P0 ;  /* 0x000000ff0000720c */ /* 0x000fe20000764270 */
[-C--:B------:R-:W-:Y:S01]  /*7d90*/  FMUL R35, R35, R155.reuse ;  /* 0x0000009b23237220 */ /* 0x080fe20000400000 */
[----:B------:R-:W-:Y:S01]  /*7da0*/  F2FP.F16.F32.PACK_AB R26, RZ, R26 ;  /* 0x0000001aff1a723e */ /* 0x000fe200000000ff */
[----:B------:R-:W-:Y:S01]  /*7db0*/  FMUL R36, R36, R155 ;  /* 0x0000009b24247220 */ /* 0x000fe20000400000 */
[----:B------:R-:W-:Y:S01]  /*7dc0*/  F2FP.F16.F32.PACK_AB R27, RZ, R27 ;  /* 0x0000001bff1b723e */ /* 0x000fe200000000ff */
[----:B------:R-:W-:Y:S01]  /*7dd0*/  FMUL R37, R37, R155 ;  /* 0x0000009b25257220 */ /* 0x000fe20000400000 */
[----:B------:R-:W-:Y:S01]  /*7de0*/  F2FP.F16.F32.PACK_AB R28, RZ, R28 ;  /* 0x0000001cff1c723e */ /* 0x000fe200000000ff */
[----:B------:R-:W-:Y:S01]  /*7df0*/  @P2 STG.E.U16 desc[UR36][R6.64], R26 ;  /* 0x0000001a06002986 */ /* 0x000fe2000c101524 */
[----:B------:R-:W-:Y:S01]  /*7e00*/  F2FP.F16.F32.PACK_AB R29, RZ, R29 ;  /* 0x0000001dff1d723e */ /* 0x000fe200000000ff */
[-C--:B------:R-:W-:Y:S01]  /*7e10*/  FMUL R38, R38, R155.reuse ;  /* 0x0000009b26267220 */ /* 0x080fe20000400000 */
[C---:B------:R-:W-:Y:S01]  /*7e20*/  ISETP.GT.AND P2, PT, R0.reuse, 0x8, P1 ;  /* 0x000000080000780c */ /* 0x040fe20000f44270 */
[----:B------:R-:W-:Y:S01]  /*7e30*/  @P4 STG.E.U16 desc[UR36][R6.64+0x2], R27 ;  /* 0x0000021b06004986 */ /* 0x000fe2000c101524 */
[----:B------:R-:W-:Y:S01]  /*7e40*/  ISETP.GT.AND P1, PT, R3, 0x10, PT ;  /* 0x000000100300780c */ /* 0x000fe20003f24270 */
[-C--:B------:R-:W-:Y:S01]  /*7e50*/  FMUL R39, R39, R155.reuse ;  /* 0x0000009b27277220 */ /* 0x080fe20000400000 */
[----:B------:R-:W-:Y:S01]  /*7e60*/  F2FP.F16.F32.PACK_AB R30, RZ, R30 ;  /* 0x0000001eff1e723e */ /* 0x000fe200000000ff */
[----:B------:R-:W-:Y:S01]  /*7e70*/  @P5 STG.E.U16 desc[UR36][R4.64+0x10], R28 ;  /* 0x0000101c04005986 */ /* 0x000fe2000c101524 */
[----:B------:R-:W-:Y:S01]  /*7e80*/  ISETP.GT.AND P4, PT, R0, RZ, P1 ;  /* 0x000000ff0000720c */ /* 0x000fe20000f84270 */
[----:B------:R-:W-:Y:S01]  /*7e90*/  FMUL R40, R40, R155 ;  /* 0x0000009b28287220 */ /* 0x000fe20000400000 */
[----:B------:R-:W-:Y:S01]  /*7ea0*/  F2FP.F16.F32.PACK_AB R31, RZ, R31 ;  /* 0x0000001fff1f723e */ /* 0x000fe200000000ff */
[----:B------:R-:W-:Y:S01]  /*7eb0*/  @P3 STG.E.U16 desc[UR36][R4.64+0x12], R29 ;  /* 0x0000121d04003986 */ /* 0x000fe2000c101524 */
[----:B------:R-:W-:Y:S01]  /*7ec0*/  ISETP.GT.AND P3, PT, R0, 0x8, P0 ;  /* 0x000000080000780c */ /* 0x000fe20000764270 */
[-C--:B------:R-:W-:Y:S01]  /*7ed0*/  FMUL R41, R41, R155.reuse ;  /* 0x0000009b29297220 */ /* 0x080fe20000400000 */
[----:B------:R-:W-:Y:S01]  /*7ee0*/  ISETP.GT.AND P0, PT, R3, 0x11, PT ;  /* 0x000000110300780c */ /* 0x000fe20003f04270 */
[----:B------:R-:W-:Y:S01]  /*7ef0*/  @P2 STG.E.U16 desc[UR36][R6.64+0x10], R30 ;  /* 0x0000101e06002986 */ /* 0x000fe2000c101524 */
[----:B------:R-:W-:Y:S01]  /*7f00*/  F2FP.F16.F32.PACK_AB R32, RZ, R32 ;  /* 0x00000020ff20723e */ /* 0x000fe200000000ff */
[-C--:B------:R-:W-:Y:S01]  /*7f10*/  FMUL R42, R42, R155.reuse ;  /* 0x0000009b2a2a7220 */ /* 0x080fe20000400000 */
[C---:B------:R-:W-:Y:S01]  /*7f20*/  ISETP.GT.AND P5, PT, R0.reuse, RZ, P0 ;  /* 0x000000ff0000720c */ /* 0x040fe200007a4270 */
[-C--:B------:R-:W-:Y:S01]  /*7f30*/  FMUL R43, R43, R155.reuse ;  /* 0x0000009b2b2b7220 */ /* 0x080fe20000400000 */
[----:B------:R-:W-:Y:S01]  /*7f40*/  ISETP.GT.AND P2, PT, R0, 0x8, P1 ;  /* 0x000000080000780c */ /* 0x000fe20000f44270 */
[-C--:B------:R-:W-:Y:S01]  /*7f50*/  FMUL R44, R44, R155.reuse ;  /* 0x0000009b2c2c7220 */ /* 0x080fe20000400000 */
[----:B------:R-:W-:Y:S01]  /*7f60*/  ISETP.GT.AND P1, PT, R3, 0x18, PT ;  /* 0x000000180300780c */ /* 0x000fe20003f24270 */
[----:B------:R-:W-:Y:S01]  /*7f70*/  FMUL R45, R45, R155 ;  /* 0x0000009b2d2d7220 */ /* 0x000fe20000400000 */
[----:B------:R-:W-:Y:S01]  /*7f80*/  F2FP.F16.F32.PACK_AB R33, RZ, R33 ;  /* 0x00000021ff21723e */ /* 0x000fe200000000ff */
[----:B------:R-:W-:Y:S01]  /*7f90*/  @P3 STG.E.U16 desc[UR36][R6.64+0x12], R31 ;  /* 0x0000121f06003986 */ /* 0x000fe2000c101524 */
[----:B------:R-:W-:Y:S01]  /*7fa0*/  ISETP.GT.AND P3, PT, R0, 0x8, P0 ;  /* 0x000000080000780c */ /* 0x000fe20000764270 */
[-C--:B------:R-:W-:Y:S01]  /*7fb0*/  FMUL R46, R46, R155.reuse ;  /* 0x0000009b2e2e7220 */ /* 0x080fe20000400000 */
[----:B------:R-:W-:Y:S01]  /*7fc0*/  ISETP.GT.AND P0, PT, R3, 0x19, PT ;  /* 0x000000190300780c */ /* 0x000fe20003f04270 */
[----:B------:R-:W-:Y:S01]  /*7fd0*/  @P4 STG.E.U16 desc[UR36][R4.64+0x20], R32 ;  /* 0x0000202004004986 */ /* 0x000fe2000c101524 */
[C---:B------:R-:W-:Y:S01]  /*7fe0*/  ISETP.GT.AND P4, PT, R0.reuse, RZ, P1 ;  /* 0x000000ff0000720c */ /* 0x040fe20000f84270 */
[-C--:B------:R-:W-:Y:S01]  /*7ff0*/  FMUL R47, R47, R155.reuse ;  /* 0x0000009b2f2f7220 */ /* 0x080fe20000400000 */
[----:B------:R-:W-:Y:S01]  /*8000*/  F2FP.F16.F32.PACK_AB R34, RZ, R34 ;  /* 0x00000022ff22723e */ /* 0x000fe200000000ff */
[----:B------:R-:W-:Y:S01]  /*8010*/  @P5 STG.E.U16 desc[UR36][R4.64+0x22], R33 ;  /* 0x0000222104005986 */ /* 0x000fe2000c101524 */
[----:B------:R-:W-:Y:S01]  /*8020*/  ISETP.GT.AND P5, PT, R0, RZ, P0 ;  /* 0x000000ff0000720c */ /* 0x000fe200007a4270 */
[----:B------:R-:W-:Y:S01]  /*8030*/  FMUL R48, R48, R155 ;  /* 0x0000009b30307220 */ /* 0x000fe20000400000 */
[----:B------:R-:W-:Y:S01]  /*8040*/  F2FP.F16.F32.PACK_AB R35, RZ, R35 ;  /* 0x00000023ff23723e */ /* 0x000fe200000000ff */
[----:B------:R-:W-:Y:S01]  /*8050*/  @P2 STG.E.U16 desc[UR36][R6.64+0x20], R34 ;  /* 0x0000202206002986 */ /* 0x000fe2000c101524 */
[----:B------:R-:W-:Y:S01]  /*8060*/  F2FP.F16.F32.PACK_AB R36, RZ, R36 ;  /* 0x00000024ff24723e */ /* 0x000fe200000000ff */
[-C--:B------:R-:W-:Y:S01]  /*8070*/  FMUL R49, R49, R155.reuse ;  /* 0x0000009b31317220 */ /* 0x080fe20000400000 */
[----:B------:R-:W-:Y:S01]  /*8080*/  ISETP.GT.AND P2, PT, R0, 0x8, P1 ;  /* 0x000000080000780c */ /* 0x000fe20000f44270 */
[----:B------:R-:W-:Y:S01]  /*8090*/  @P3 STG.E.U16 desc[UR36][R6.64+0x22], R35 ;  /* 0x0000222306003986 */ /* 0x000fe2000c101524 */
[----:B------:R-:W-:Y:S01]  /*80a0*/  ISETP.GT.AND P1, PT, R3, 0x20, PT ;  /* 0x000000200300780c */ /* 0x000fe20003f24270 */
[----:B------:R-:W-:Y:S01]  /*80b0*/  FMUL R50, R50, R155 ;  /* 0x0000009b32327220 */ /* 0x000fe20000400000 */
[----:B------:R-:W-:Y:S01]  /*80c0*/  F2FP.F16.F32.PACK_AB R37, RZ, R37 ;  /* 0x00000025ff25723e */ /* 0x000fe200000000ff */
[----:B------:R-:W-:Y:S01]  /*80d0*/  @P4 STG.E.U16 desc[UR36][R4.64+0x30], R36 ;  /* 0x0000302404004986 */ /* 0x000fe2000c101524 */
[C---:B------:R-:W-:Y:S01]  /*80e0*/  ISETP.GT.AND P3, PT, R0.reuse, 0x8, P0 ;  /* 0x000000080000780c */ /* 0x040fe20000764270 */
[-C--:B------:R-:W-:Y:S01]  /*80f0*/  FMUL R51, R51, R155.reuse ;  /* 0x0000009b33337220 */ /* 0x080fe20000400000 */
[----:B------:R-:W-:Y:S01]  /*8100*/  ISETP.GT.AND P0, PT, R3, 0x21, PT ;  /* 0x000000210300780c */ /* 0x000fe20003f04270 */
[----:B------:R-:W-:Y:S01]  /*8110*/  @P5 STG.E.U16 desc[UR36][R4.64+0x32], R37 ;  /* 0x0000322504005986 */ /* 0x000fe2000c101524 */
[----:B------:R-:W-:Y:S01]  /*8120*/  ISETP.GT.AND P4, PT, R0, RZ, P1 ;  /* 0x000000ff0000720c */ /* 0x000fe20000f84270 */
[-C--:B------:R-:W-:Y:S01]  /*8130*/  FMUL R52, R52, R155.reuse ;  /* 0x0000009b34347220 */ /* 0x080fe20000400000 */
[----:B------:R-:W-:Y:S01]  /*8140*/  F2FP.F16.F32.PACK_AB R38, RZ, R38 ;  /* 0x00000026ff26723e */ /* 0x000fe200000000ff */
[-C--:B------:R-:W-:Y:S01]  /*8150*/  FMUL R53, R53, R155.reuse ;  /* 0x0000009b35357220 */ /* 0x080fe20000400000 */
        /* <DEDUP_REMOVED lines=325> */
[----:B------:R-:W-:Y:S01]  /*95b0*/  FMUL R151, R151, R155 ;  /* 0x0000009b97977220 */ /* 0x000fe20000400000 */
[----:B------:R-:W-:Y:S01]  /*95c0*/  ISETP.GT.AND P2, PT, R0, 0x8, P1 ;  /* 0x000000080000780c */ /* 0x000fe20000f44270 */
[----:B------:R-:W-:Y:S01]  /*95d0*/  @P3 STG.E.U16 desc[UR36][R6.64+0x132], R103 ;  /* 0x0001326706003986 */ /* 0x000fe2000c101524 */
[----:B------:R-:W-:-:S02]  /*95e0*/  ISETP.GT.AND P1, PT, R3, 0xa8, PT ;  /* 0x000000a80300780c */ /* 0x000fc40003f24270 */
[----:B------:R-:W-:Y:S01]  /*95f0*/  F2FP.F16.F32.PACK_AB R105, RZ, R105 ;  /* 0x00000069ff69723e */ /* 0x000fe200000000ff */
[----:B------:R-:W-:Y:S01]  /*9600*/  @P4 STG.E.U16 desc[UR36][R4.64+0x140], R104 ;  /* 0x0001406804004986 */ /* 0x000fe2000c101524 */
[C---:B------:R-:W-:Y:S02]  /*9610*/  ISETP.GT.AND P3, PT, R0.reuse, 0x8, P0 ;  /* 0x000000080000780c */ /* 0x040fe40000764270 */
[----:B------:R-:W-:Y:S01]  /*9620*/  ISETP.GT.AND P0, PT, R3, 0xa9, PT ;  /* 0x000000a90300780c */ /* 0x000fe20003f04270 */
[----:B------:R-:W-:Y:S01]  /*9630*/  @P5 STG.E.U16 desc[UR36][R4.64+0x142], R105 ;  /* 0x0001426904005986 */ /* 0x000fe2000c101524 */
[C---:B------:R-:W-:Y:S02]  /*9640*/  ISETP.GT.AND P4, PT, R0.reuse, RZ, P1 ;  /* 0x000000ff0000720c */ /* 0x040fe40000f84270 */
[----:B------:R-:W-:Y:S02]  /*9650*/  F2FP.F16.F32.PACK_AB R106, RZ, R106 ;  /* 0x0000006aff6a723e */ /* 0x000fe400000000ff */
[----:B------:R-:W-:-:S02]  /*9660*/  ISETP.GT.AND P5, PT, R0, RZ, P0 ;  /* 0x000000ff0000720c */ /* 0x000fc400007a4270 */
[----:B------:R-:W-:Y:S01]  /*9670*/  F2FP.F16.F32.PACK_AB R107, RZ, R107 ;  /* 0x0000006bff6b723e */ /* 0x000fe200000000ff */
[----:B------:R-:W-:Y:S01]  /*9680*/  @P2 STG.E.U16 desc[UR36][R6.64+0x140], R106 ;  /* 0x0001406a06002986 */ /* 0x000fe2000c101524 */
[----:B------:R-:W-:Y:S02]  /*9690*/  F2FP.F16.F32.PACK_AB R108, RZ, R108 ;  /* 0x0000006cff6c723e */ /* 0x000fe400000000ff */
[C---:B------:R-:W-:Y:S01]  /*96a0*/  ISETP.GT.AND P2, PT, R0.reuse, 0x8, P1 ;  /* 0x000000080000780c */ /* 0x040fe20000f44270 */
[----:B------:R-:W-:Y:S01]  /*96b0*/  @P3 STG.E.U16 desc[UR36][R6.64+0x142], R107 ;  /* 0x0001426b06003986 */ /* 0x000fe2000c101524 */
[----:B------:R-:W-:Y:S02]  /*96c0*/  ISETP.GT.AND P1, PT, R3, 0xb0, PT ;  /* 0x000000b00300780c */ /* 0x000fe40003f24270 */
[----:B------:R-:W-:Y:S01]  /*96d0*/  F2FP.F16.F32.PACK_AB R109, RZ, R109 ;  /* 0x0000006dff6d723e */ /* 0x000fe200000000ff */
[----:B------:R-:W-:Y:S01]  /*96e0*/  @P4 STG.E.U16 desc[UR36][R4.64+0x150], R108 ;  /* 0x0001506c04004986 */ /* 0x000fe2000c101524 */
[----:B------:R-:W-:-:S02]  /*96f0*/  ISETP.GT.AND P3, PT, R0, 0x8, P0 ;  /* 0x000000080000780c */ /* 0x000fc40000764270 */
[----:B------:R-:W-:Y:S01]  /*9700*/  ISETP.GT.AND P0, PT, R3, 0xb1, PT ;  /* 0x000000b10300780c */ /* 0x000fe20003f04270 */
[----:B------:R-:W-:Y:S01]  /*9710*/  @P5 STG.E.U16 desc[UR36][R4.64+0x152], R109 ;  /* 0x0001526d04005986 */ /* 0x000fe2000c101524 */
[C---:B------:R-:W-:Y:S02]  /*9720*/  ISETP.GT.AND P4, PT, R0.reuse, RZ, P1 ;  /* 0x000000ff0000720c */ /* 0x040fe40000f84270 */
[----:B------:R-:W-:Y:S02]  /*9730*/  F2FP.F16.F32.PACK_AB R110, RZ, R110 ;  /* 0x0000006eff6e723e */ /* 0x000fe400000000ff */
[----:B------:R-:W-:Y:S02]  /*9740*/  ISETP.GT.AND P5, PT, R0, RZ, P0 ;  /* 0x000000ff0000720c */ /* 0x000fe400007a4270 */
[----:B------:R-:W-:Y:S01]  /*9750*/  F2FP.F16.F32.PACK_AB R111, RZ, R111 ;  /* 0x0000006fff6f723e */ /* 0x000fe200000000ff */
[----:B------:R-:W-:Y:S01]  /*9760*/  @P2 STG.E.U16 desc[UR36][R6.64+0x150], R110 ;  /* 0x0001506e06002986 */ /* 0x000fe2000c101524 */
[----:B------:R-:W-:-:S02]  /*9770*/  F2FP.F16.F32.PACK_AB R112, RZ, R112 ;  /* 0x00000070ff70723e */ /* 0x000fc400000000ff */
[C---:B------:R-:W-:Y:S01]  /*9780*/  ISETP.GT.AND P2, PT, R0.reuse, 0x8, P1 ;  /* 0x000000080000780c */ /* 0x040fe20000f44270 */
[----:B------:R-:W-:Y:S01]  /*9790*/  @P3 STG.E.U16 desc[UR36][R6.64+0x152], R111 ;  /* 0x0001526f06003986 */ /* 0x000fe2000c101524 */
[C---:B------:R-:W-:Y:S02]  /*97a0*/  ISETP.GT.AND P1, PT, R3.reuse, 0xb8, PT ;  /* 0x000000b80300780c */ /* 0x040fe40003f24270 */
[----:B------:R-:W-:Y:S01]  /*97b0*/  F2FP.F16.F32.PACK_AB R113, RZ, R113 ;  /* 0x00000071ff71723e */ /* 0x000fe200000000ff */
[----:B------:R-:W-:Y:S01]  /*97c0*/  @P4 STG.E.U16 desc[UR36][R4.64+0x160], R112 ;  /* 0x0001607004004986 */ /* 0x000fe2000c101524 */
[C---:B------:R-:W-:Y:S02]  /*97d0*/  ISETP.GT.AND P3, PT, R0.reuse, 0x8, P0 ;  /* 0x000000080000780c */ /* 0x040fe40000764270 */
[----:B------:R-:W-:Y:S01]  /*97e0*/  ISETP.GT.AND P0, PT, R3, 0xb9, PT ;  /* 0x000000b90300780c */ /* 0x000fe20003f04270 */
[----:B------:R-:W-:Y:S01]  /*97f0*/  @P5 STG.E.U16 desc[UR36][R4.64+0x162], R113 ;  /* 0x0001627104005986 */ /* 0x000fe2000c101524 */
[----:B------:R-:W-:-:S02]  /*9800*/  ISETP.GT.AND P4, PT, R0, RZ, P1 ;  /* 0x000000ff0000720c */ /* 0x000fc40000f84270 */
[----:B------:R-:W-:Y:S02]  /*9810*/  F2FP.F16.F32.PACK_AB R114, RZ, R114 ;  /* 0x00000072ff72723e */ /* 0x000fe400000000ff */
[C---:B------:R-:W-:Y:S02]  /*9820*/  ISETP.GT.AND P5, PT, R0.reuse, RZ, P0 ;  /* 0x000000ff0000720c */ /* 0x040fe400007a4270 */
[----:B------:R-:W-:Y:S01]  /*9830*/  F2FP.F16.F32.PACK_AB R115, RZ, R115 ;  /* 0x00000073ff73723e */ /* 0x000fe200000000ff */
[----:B------:R-:W-:Y:S01]  /*9840*/  @P2 STG.E.U16 desc[UR36][R6.64+0x160], R114 ;  /* 0x0001607206002986 */ /* 0x000fe2000c101524 */
[----:B------:R-:W-:Y:S02]  /*9850*/  F2FP.F16.F32.PACK_AB R116, RZ, R116 ;  /* 0x00000074ff74723e */ /* 0x000fe400000000ff */
        /* <DEDUP_REMOVED lines=65> */
[----:B------:R-:W-:Y:S02]  /*9c70*/  ISETP.GT.AND P5, PT, R0, RZ, P0 ;  /* 0x000000ff0000720c */ /* 0x000fe400007a4270 */
[----:B------:R-:W-:Y:S02]  /*9c80*/  F2FP.F16.F32.PACK_AB R134, RZ, R134 ;  /* 0x00000086ff86723e */ /* 0x000fe400000000ff */
[----:B------:R-:W-:Y:S02]  /*9c90*/  F2FP.F16.F32.PACK_AB R135, RZ, R135 ;  /* 0x00000087ff87723e */ /* 0x000fe400000000ff */
[----:B------:R-:W-:Y:S01]  /*9ca0*/  F2FP.F16.F32.PACK_AB R136, RZ, R136 ;  /* 0x00000088ff88723e */ /* 0x000fe200000000ff */
[----:B------:R-:W-:Y:S01]  /*9cb0*/  @P2 STG.E.U16 desc[UR36][R6.64+0x1b0], R134 ;  /* 0x0001b08606002986 */ /* 0x000fe2000c101524 */
[----:B------:R-:W-:-:S02]  /*9cc0*/  F2FP.F16.F32.PACK_AB R137, RZ, R137 ;  /* 0x00000089ff89723e */ /* 0x000fc400000000ff */
[C---:B------:R-:W-:Y:S01]  /*9cd0*/  ISETP.GT.AND P1, PT, R0.reuse, 0x8, P1 ;  /* 0x000000080000780c */ /* 0x040fe20000f24270 */
[----:B------:R-:W-:Y:S01]  /*9ce0*/  @P3 STG.E.U16 desc[UR36][R6.64+0x1b2], R135 ;  /* 0x0001b28706003986 */ /* 0x000fe2000c101524 */
[C---:B------:R-:W-:Y:S02]  /*9cf0*/  ISETP.GT.AND P2, PT, R0.reuse, 0x8, P0 ;  /* 0x000000080000780c */ /* 0x040fe40000744270 */
[C---:B------:R-:W-:Y:S01]  /*9d00*/  ISETP.GT.AND P0, PT, R3.reuse, 0xe9, PT ;  /* 0x000000e90300780c */ /* 0x040fe20003f04270 */
[----:B------:R-:W-:Y:S01]  /*9d10*/  @P4 STG.E.U16 desc[UR36][R4.64+0x1c0], R136 ;  /* 0x0001c08804004986 */ /* 0x000fe2000c101524 */
[----:B------:R-:W-:Y:S02]  /*9d20*/  ISETP.GT.AND P4, PT, R3, 0xe8, PT ;  /* 0x000000e80300780c */ /* 0x000fe40003f84270 */
[----:B------:R-:W-:Y:S01]  /*9d30*/  F2FP.F16.F32.PACK_AB R138, RZ, R138 ;  /* 0x0000008aff8a723e */ /* 0x000fe200000000ff */
[----:B------:R-:W-:Y:S01]  /*9d40*/  @P5 STG.E.U16 desc[UR36][R4.64+0x1c2], R137 ;  /* 0x0001c28904005986 */ /* 0x000fe2000c101524 */
[----:B------:R-:W-:-:S02]  /*9d50*/  ISETP.GT.AND P5, PT, R0, RZ, P4 ;  /* 0x000000ff0000720c */ /* 0x000fc400027a4270 */
[----:B------:R-:W-:Y:S01]  /*9d60*/  F2FP.F16.F32.PACK_AB R139, RZ, R139 ;  /* 0x0000008bff8b723e */ /* 0x000fe200000000ff */
[----:B------:R-:W-:Y:S01]  /*9d70*/  @P1 STG.E.U16 desc[UR36][R6.64+0x1c0], R138 ;  /* 0x0001c08a06001986 */ /* 0x000fe2000c101524 */
[----:B------:R-:W-:Y:S02]  /*9d80*/  F2FP.F16.F32.PACK_AB R140, RZ, R140 ;  /* 0x0000008cff8c723e */ /* 0x000fe400000000ff */
[C---:B------:R-:W-:Y:S01]  /*9d90*/  ISETP.GT.AND P3, PT, R0.reuse, RZ, P0 ;  /* 0x000000ff0000720c */ /* 0x040fe20000764270 */
[----:B------:R-:W-:Y:S01]  /*9da0*/  @P2 STG.E.U16 desc[UR36][R6.64+0x1c2], R139 ;  /* 0x0001c28b06002986 */ /* 0x000fe2000c101524 */
[C---:B------:R-:W-:Y:S02]  /*9db0*/  ISETP.GT.AND P4, PT, R0.reuse, 0x8, P4 ;  /* 0x000000080000780c */ /* 0x040fe40002784270 */
[----:B------:R-:W-:Y:S02]  /*9dc0*/  F2FP.F16.F32.PACK_AB R141, RZ, R141 ;  /* 0x0000008dff8d723e */ /* 0x000fe400000000ff */
[----:B------:R-:W-:Y:S01]  /*9dd0*/  F2FP.F16.F32.PACK_AB R142, RZ, R142 ;  /* 0x0000008eff8e723e */ /* 0x000fe200000000ff */
[----:B------:R-:W-:Y:S01]  /*9de0*/  @P5 STG.E.U16 desc[UR36][R4.64+0x1d0], R140 ;  /* 0x0001d08c04005986 */ /* 0x000fe2000c101524 */
[----:B------:R-:W-:-:S02]  /*9df0*/  ISETP.GT.AND P5, PT, R0, 0x8, P0 ;  /* 0x000000080000780c */ /* 0x000fc400007a4270 */
[----:B------:R-:W-:Y:S02]  /*9e00*/  F2FP.F16.F32.PACK_AB R143, RZ, R143 ;  /* 0x0000008fff8f723e */ /* 0x000fe400000000ff */
[C---:B------:R-:W-:Y:S01]  /*9e10*/  ISETP.GT.AND P0, PT, R3.reuse, 0xf1, PT ;  /* 0x000000f10300780c */ /* 0x040fe20003f04270 */
[----:B------:R-:W-:Y:S01]  /*9e20*/  @P3 STG.E.U16 desc[UR36][R4.64+0x1d2], R141 ;  /* 0x0001d28d04003986 */ /* 0x000fe2000c101524 */
[----:B------:R-:W-:Y:S02]  /*9e30*/  ISETP.GT.AND P3, PT, R3, 0xf0, PT ;  /* 0x000000f00300780c */ /* 0x000fe40003f64270 */
[----:B------:R-:W-:Y:S01]  /*9e40*/  F2FP.F16.F32.PACK_AB R144, RZ, R144 ;  /* 0x00000090ff90723e */ /* 0x000fe200000000ff */
[----:B------:R-:W-:Y:S01]  /*9e50*/  @P4 STG.E.U16 desc[UR36][R6.64+0x1d0], R142 ;  /* 0x0001d08e06004986 */ /* 0x000fe2000c101524 */
[C---:B------:R-:W-:Y:S02]  /*9e60*/  ISETP.GT.AND P4, PT, R0.reuse, RZ, P3 ;  /* 0x000000ff0000720c */ /* 0x040fe40001f84270 */
[----:B------:R-:W-:Y:S01]  /*9e70*/  F2FP.F16.F32.PACK_AB R145, RZ, R145 ;  /* 0x00000091ff91723e */ /* 0x000fe200000000ff */
[----:B------:R-:W-:Y:S01]  /*9e80*/  @P5 STG.E.U16 desc[UR36][R6.64+0x1d2], R143 ;  /* 0x0001d28f06005986 */ /* 0x000fe2000c101524 */
[----:B------:R-:W-:-:S02]  /*9e90*/  ISETP.GT.AND P5, PT, R0, RZ, P0 ;  /* 0x000000ff0000720c */ /* 0x000fc400007a4270 */
[C---:B------:R-:W-:Y:S02]  /*9ea0*/  ISETP.GT.AND P2, PT, R3.reuse, 0xf8, PT ;  /* 0x000000f80300780c */ /* 0x040fe40003f44270 */
[----:B------:R-:W-:Y:S02]  /*9eb0*/  ISETP.GT.AND P1, PT, R3, 0xf9, PT ;  /* 0x000000f90300780c */ /* 0x000fe40003f24270 */
[C---:B------:R-:W-:Y:S02]  /*9ec0*/  ISETP.GT.AND P3, PT, R0.reuse, 0x8, P3 ;  /* 0x000000080000780c */ /* 0x040fe40001f64270 */
[C---:B------:R-:W-:Y:S01]  /*9ed0*/  ISETP.GT.AND P0, PT, R0.reuse, 0x8, P0 ;  /* 0x000000080000780c */ /* 0x040fe20000704270 */
[----:B------:R-:W-:Y:S01]  /*9ee0*/  @P4 STG.E.U16 desc[UR36][R4.64+0x1e0], R144 ;  /* 0x0001e09004004986 */ /* 0x000fe2000c101524 */
[C---:B------:R-:W-:Y:S02]  /*9ef0*/  ISETP.GT.AND P4, PT, R0.reuse, RZ, P1 ;  /* 0x000000ff0000720c */ /* 0x040fe40000f84270 */
[----:B------:R-:W-:Y:S01]  /*9f00*/  F2FP.F16.F32.PACK_AB R146, RZ, R146 ;  /* 0x00000092ff92723e */ /* 0x000fe200000000ff */
[----:B------:R-:W-:Y:S01]  /*9f10*/  @P5 STG.E.U16 desc[UR36][R4.64+0x1e2], R145 ;  /* 0x0001e29104005986 */ /* 0x000fe2000c101524 */
[----:B------:R-:W-:-:S02]  /*9f20*/  ISETP.GT.AND P5, PT, R0, RZ, P2 ;  /* 0x000000ff0000720c */ /* 0x000fc400017a4270 */
[C---:B------:R-:W-:Y:S02]  /*9f30*/  ISETP.GT.AND P2, PT, R0.reuse, 0x8, P2 ;  /* 0x000000080000780c */ /* 0x040fe40001744270 */
[----:B------:R-:W-:Y:S01]  /*9f40*/  F2FP.F16.F32.PACK_AB R147, RZ, R147 ;  /* 0x00000093ff93723e */ /* 0x000fe200000000ff */
[----:B------:R-:W-:Y:S01]  /*9f50*/  @P3 STG.E.U16 desc[UR36][R6.64+0x1e0], R146 ;  /* 0x0001e09206003986 */ /* 0x000fe2000c101524 */
[----:B------:R-:W-:Y:S02]  /*9f60*/  ISETP.GT.AND P1, PT, R0, 0x8, P1 ;  /* 0x000000080000780c */ /* 0x000fe40000f24270 */
[----:B------:R-:W-:Y:S01]  /*9f70*/  F2FP.F16.F32.PACK_AB R148, RZ, R148 ;  /* 0x00000094ff94723e */ /* 0x000fe200000000ff */
[----:B------:R-:W-:Y:S01]  /*9f80*/  @P0 STG.E.U16 desc[UR36][R6.64+0x1e2], R147 ;  /* 0x0001e29306000986 */ /* 0x000fe2000c101524 */
[----:B------:R-:W-:Y:S02]  /*9f90*/  F2FP.F16.F32.PACK_AB R149, RZ, R149 ;  /* 0x00000095ff95723e */ /* 0x000fe400000000ff */
[----:B------:R-:W-:Y:S01]  /*9fa0*/  F2FP.F16.F32.PACK_AB R150, RZ, R150 ;  /* 0x00000096ff96723e */ /* 0x000fe200000000ff */
[----:B------:R-:W-:Y:S01]  /*9fb0*/  @P5 STG.E.U16 desc[UR36][R4.64+0x1f0], R148 ;  /* 0x0001f09404005986 */ /* 0x000fe2000c101524 */
[----:B------:R-:W-:-:S03]  /*9fc0*/  F2FP.F16.F32.PACK_AB R151, RZ, R151 ;  /* 0x00000097ff97723e */ /* 0x000fc600000000ff */
[----:B------:R0:W-:Y:S02]  /*9fd0*/  @P4 STG.E.U16 desc[UR36][R4.64+0x1f2], R149 ;  /* 0x0001f29504004986 */ /* 0x0001e4000c101524 */
[----:B0-----:R-:W-:Y:S02]  /*9fe0*/  @P2 IMAD.MOV.U32 R4, RZ, RZ, R6 ;  /* 0x000000ffff042224 */ /* 0x001fe400078e0006 */
[----:B------:R-:W-:-:S05]  /*9ff0*/  @P2 IMAD.MOV.U32 R5, RZ, RZ, R7 ;  /* 0x000000ffff052224 */ /* 0x000fca00078e0007 */
[----:B------:R0:W-:Y:S04]  /*a000*/  @P2 STG.E.U16 desc[UR36][R4.64+0x1f0], R150 ;  /* 0x0001f09604002986 */ /* 0x0001e8000c101524 */
[----:B------:R0:W-:Y:S02]  /*a010*/  @P1 STG.E.U16 desc[UR36][R6.64+0x1f2], R151 ;  /* 0x0001f29706001986 */ /* 0x0001e4000c101524 */
.L_x_286:
[----:B------:R-:W-:Y:S05]  /*a020*/  BSYNC B0 ;  /* 0x0000000000007941 */ /* 0x000fea0003800000 */
.L_x_32:
[----:B------:R-:W-:Y:S01]  /*a030*/  ULDC UR4, c[0x0][0xc] ;  /* 0x0000030000047ab9 */ /* 0x000fe20000000800 */
[----:B------:R-:W-:Y:S01]  /*a040*/  ULDC UR5, c[0x0][0x10] ;  /* 0x0000040000057ab9 */ /* 0x000fe20000000800 */
[----:B0-----:R-:W0:Y:S01]  /*a050*/  LDC R3, c[0x0][0x14] ;  /* 0x00000500ff037b82 */ /* 0x001e220000000800 */
[----:B------:R-:W-:Y:S01]  /*a060*/  UIMAD.WIDE.U32 UR4, UR4, UR5, URZ ;  /* 0x00000005040472a5 */ /* 0x000fe2000f8e003f */
[----:B------:R-:W-:Y:S01]  /*a070*/  PRMT R0, RZ, 0x7610, R0 ;  /* 0x00007610ff007816 */ /* 0x000fe20000000000 */
[----:B------:R-:W-:Y:S02]  /*a080*/  IMAD.MOV.U32 R153, RZ, RZ, -0x1 ;  /* 0xffffffffff997424 */ /* 0x000fe400078e00ff */
[----:B------:R-:W-:Y:S02]  /*a090*/  IMAD.MOV.U32 R23, RZ, RZ, -0x1 ;  /* 0xffffffffff177424 */ /* 0x000fe400078e00ff */
[----:B0-----:R-:W-:-:S04]  /*a0a0*/  IMAD.WIDE.U32 R16, R3, UR4, R16 ;  /* 0x0000000403107c25 */ /* 0x001fc8000f8e0010 */
[----:B------:R-:W-:Y:S01]  /*a0b0*/  IMAD R3, R3, UR5, RZ ;  /* 0x0000000503037c24 */ /* 0x000fe2000f8e02ff */
[----:B------:R-:W-:Y:S02]  /*a0c0*/  ULDC.64 UR4, c[0x0][0x650] ;  /* 0x0001940000047ab9 */ /* 0x000fe40000000a00 */
[----:B------:R-:W-:Y:S01]  /*a0d0*/  ISETP.GE.U32.AND P0, PT, R16, UR4, PT ;  /* 0x0000000410007c0c */ /* 0x000fe2000bf06070 */
[----:B------:R-:W-:-:S05]  /*a0e0*/  IMAD.IADD R17, R17, 0x1, R3 ;  /* 0x0000000111117824 */ /* 0x000fca00078e0203 */
[----:B------:R-:W-:-:S13]  /*a0f0*/  ISETP.GE.U32.AND.EX P0, PT, R17, UR5, PT, P0 ;  /* 0x0000000511007c0c */ /* 0x000fda000bf06100 */
[----:B------:R-:W-:Y:S05]  /*a100*/  @P0 BRA `(.L_x_287) ;  /* 0x0000000400640947 */ /* 0x000fea0003800000 */
[----:B------:R-:W0:Y:S01]  /*a110*/  S2R R12, SR_CTAID.X ;  /* 0x00000000000c7919 */ /* 0x000e220000002500 */
[----:B------:R-:W0:Y:S01]  /*a120*/  LDC.64 R10, c[0x0][0x628] ;  /* 0x00018a00ff0a7b82 */ /* 0x000e220000000a00 */
[----:B------:R-:W-:Y:S01]  /*a130*/  ULDC UR4, c[0x0][0x150] ;  /* 0x0000540000047ab9 */ /* 0x000fe20000000800 */
[----:B-1234-:R-:W-:Y:S01]  /*a140*/  IMAD.MOV.U32 R8, RZ, RZ, R16 ;  /* 0x000000ffff087224 */ /* 0x01efe200078e0010 */
[----:B-----5:R-:W1:Y:S01]  /*a150*/  S2R R24, SR_CTAID.Y ;  /* 0x0000000000187919 */ /* 0x020e620000002600 */
[----:B------:R-:W-:-:S04]  /*a160*/  IMAD.MOV.U32 R9, RZ, RZ, R17 ;  /* 0x000000ffff097224 */ /* 0x000fc800078e0011 */
[----:B------:R-:W2:Y:S08]  /*a170*/  LDC R21, c[0x0][0x144] ;  /* 0x00005100ff157b82 */ /* 0x000eb00000000800 */
[----:B------:R-:W3:Y:S08]  /*a180*/  LDC R0, c[0x0][0x630] ;  /* 0x00018c00ff007b82 */ /* 0x000ef00000000800 */
[----:B------:R-:W4:Y:S01]  /*a190*/  LDC.64 R14, c[0x0][0x620] ;  /* 0x00018800ff0e7b82 */ /* 0x000f220000000a00 */
[----:B0-----:R-:W-:-:S04]  /*a1a0*/  ISETP.NE.U32.AND P0, PT, R10, RZ, PT ;  /* 0x000000ff0a00720c */ /* 0x001fc80003f05070 */
[----:B------:R-:W-:Y:S02]  /*a1b0*/  ISETP.NE.AND.EX P0, PT, R11, RZ, PT, P0 ;  /* 0x000000ff0b00720c */ /* 0x000fe40003f05300 */
[----:B------:R-:W-:-:S05]  /*a1c0*/  I2FP.F32.U32 R3, R12 ;  /* 0x0000000c00037245 */ /* 0x000fca0000201000 */
[----:B------:R-:W-:-:S04]  /*a1d0*/  FMUL R3, R3, UR4 ;  /* 0x0000000403037c20 */ /* 0x000fc80008400000 */
[----:B------:R0:W0:Y:S02]  /*a1e0*/  F2I.U32.TRUNC.NTZ R20, R3 ;  /* 0x0000000300147305 */ /* 0x000024000020f000 */
[----:B-123--:R-:W-:Y:S05]  /*a1f0*/  @!P0 BRA `(.L_x_288) ;  /* 0x0000000000288947 */ /* 0x00efea0003800000 */
[----:B0-----:R-:W0:Y:S02]  /*a200*/  LDC R3, c[0x0][0x634] ;  /* 0x00018d00ff037b82 */ /* 0x001e240000000800 */
        /* <DEDUP_REMOVED lines=9> */
.L_x_288:
[----:B------:R-:W1:Y:S01]  /*a2a0*/  LDC.64 R28, c[0x0][0x640] ;  /* 0x00019000ff1c7b82 */ /* 0x000e620000000a00 */
[-CC-:B------:R-:W-:Y:S01]  /*a2b0*/  SHF.R.U64 R23, R8, R0.reuse, R9.reuse ;  /* 0x0000000008177219 */ /* 0x180fe20000001209 */
[----:B0-----:R-:W-:Y:S01]  /*a2c0*/  IMAD.MOV R20, RZ, RZ, -R20 ;  /* 0x000000ffff147224 */ /* 0x001fe200078e0a14 */
[----:B------:R-:W-:Y:S01]  /*a2d0*/  SHF.R.U32.HI R0, RZ, R0, R9 ;  /* 0x00000000ff007219 */ /* 0x000fe20000011609 */
[----:B------:R-:W-:Y:S01]  /*a2e0*/  ULDC UR4, c[0x0][0x154] ;  /* 0x0000550000047ab9 */ /* 0x000fe20000000800 */
[----:B------:R-:W-:Y:S01]  /*a2f0*/  IADD3 R3, P0, RZ, -R23, RZ ;  /* 0x80000017ff037210 */ /* 0x000fe20007f1e0ff */
[----:B------:R-:W-:Y:S02]  /*a300*/  IMAD R21, R21, R20, R12 ;  /* 0x0000001415157224 */ /* 0x000fe400078e020c */
[----:B------:R-:W0:Y:S01]  /*a310*/  LDC R6, c[0x0][0x618] ;  /* 0x00018600ff067b82 */ /* 0x000e220000000800 */
[----:B------:R-:W-:Y:S02]  /*a320*/  IMAD.MOV.U32 R7, RZ, RZ, 0x1 ;  /* 0x00000001ff077424 */ /* 0x000fe400078e00ff */
[----:B------:R-:W-:-:S04]  /*a330*/  IMAD.X R5, RZ, RZ, ~R0, P0 ;  /* 0x000000ffff057224 */ /* 0x000fc800000e0e00 */
[-C--:B----4-:R-:W-:Y:S01]  /*a340*/  IMAD R0, R5, R14.reuse, RZ ;  /* 0x0000000e05007224 */ /* 0x090fe200078e02ff */
[----:B------:R-:W2:Y:S01]  /*a350*/  LDC R8, c[0x0][0x608] ;  /* 0x00018200ff087b82 */ /* 0x000ea20000000800 */
[----:B------:R-:W-:-:S04]  /*a360*/  IMAD.WIDE.U32 R4, R3, R14, R16 ;  /* 0x0000000e03047225 */ /* 0x000fc800078e0010 */
[----:B------:R-:W-:Y:S01]  /*a370*/  IMAD R3, R3, R15, R0 ;  /* 0x0000000f03037224 */ /* 0x000fe200078e0200 */
[----:B------:R-:W-:Y:S02]  /*a380*/  I2FP.F32.U32 R0, R24 ;  /* 0x0000001800007245 */ /* 0x000fe40000201000 */
[----:B------:R-:W3:Y:S01]  /*a390*/  LDC R26, c[0x0][0x658] ;  /* 0x00019600ff1a7b82 */ /* 0x000ee20000000800 */
[----:B------:R-:W-:Y:S01]  /*a3a0*/  IMAD.IADD R3, R5, 0x1, R3 ;  /* 0x0000000105037824 */ /* 0x000fe200078e0203 */
[----:B-1----:R-:W-:Y:S01]  /*a3b0*/  ISETP.NE.U32.AND P0, PT, R28, RZ, PT ;  /* 0x000000ff1c00720c */ /* 0x002fe20003f05070 */
[----:B------:R-:W-:Y:S01]  /*a3c0*/  FMUL R0, R0, UR4 ;  /* 0x0000000400007c20 */ /* 0x000fe20008400000 */
[----:B------:R-:W-:Y:S02]  /*a3d0*/  IMAD.MOV.U32 R5, RZ, RZ, -0x1 ;  /* 0xffffffffff057424 */ /* 0x000fe400078e00ff */
[----:B------:R-:W-:Y:S01]  /*a3e0*/  ISETP.NE.AND.EX P0, PT, R29, RZ, PT, P0 ;  /* 0x000000ff1d00720c */ /* 0x000fe20003f05300 */
[----:B------:R1:W4:Y:S01]  /*a3f0*/  F2I.U32.TRUNC.NTZ R13, R0 ;  /* 0x00000000000d7305 */ /* 0x000322000020f000 */
[----:B------:R-:W1:Y:S01]  /*a400*/  LDC R15, c[0x0][0x148] ;  /* 0x00005200ff0f7b82 */ /* 0x000e620000000800 */
[----:B0-----:R-:W-:-:S02]  /*a410*/  SHF.R.U64 R12, R4, R6, R3 ;  /* 0x00000006040c7219 */ /* 0x001fc40000001203 */
[----:B------:R-:W-:-:S05]  /*a420*/  SHF.R.U32.HI R3, RZ, R6, R3 ;  /* 0x00000006ff037219 */ /* 0x000fca0000011603 */
[----:B------:R-:W0:Y:S01]  /*a430*/  LDC R20, c[0x0][0x600] ;  /* 0x00018000ff147b82 */ /* 0x000e220000000800 */
[-CC-:B--2---:R-:W-:Y:S02]  /*a440*/  SHF.R.U64 R10, R12, R8.reuse, R3.reuse ;  /* 0x000000080c0a7219 */ /* 0x184fe40000001203 */
[----:B------:R-:W-:-:S05]  /*a450*/  SHF.R.U32.HI R3, RZ, R8, R3 ;  /* 0x00000008ff037219 */ /* 0x000fca0000011603 */
[----:B------:R-:W2:Y:S01]  /*a460*/  LDC R27, c[0x0][0x648] ;  /* 0x00019200ff1b7b82 */ /* 0x000ea20000000800 */
[-C--:B---3--:R-:W-:Y:S02]  /*a470*/  SHF.L.U32 R4, R5, R26.reuse, RZ ;  /* 0x0000001a05047219 */ /* 0x088fe400000006ff */
[--C-:B------:R-:W-:Y:S02]  /*a480*/  SHF.R.U64 R14, R10, R26, R3.reuse ;  /* 0x0000001a0a0e7219 */ /* 0x100fe40000001203 */
[----:B------:R-:W-:Y:S02]  /*a490*/  LOP3.LUT R25, RZ, R4, RZ, 0x33, !PT ;  /* 0x00000004ff197212 */ /* 0x000fe400078e33ff */
[-C--:B------:R-:W-:Y:S01]  /*a4a0*/  SHF.R.U32.HI R5, RZ, R26.reuse, R3 ;  /* 0x0000001aff057219 */ /* 0x080fe20000011603 */
[----:B------:R-:W3:Y:S01]  /*a4b0*/  LDC R30, c[0x0][0x638] ;  /* 0x00018e00ff1e7b82 */ /* 0x000ee20000000800 */
[----:B------:R-:W-:Y:S01]  /*a4c0*/  SHF.L.U32 R154, R7, R26, RZ ;  /* 0x0000001a079a7219 */ /* 0x000fe200000006ff */
[----:B------:R-:W-:-:S06]  /*a4d0*/  IMAD.MOV.U32 R4, RZ, RZ, R14 ;  /* 0x000000ffff047224 */ /* 0x000fcc00078e000e */
[----:B------:R-:W0:Y:S01]  /*a4e0*/  LDC R31, c[0x0][0x610] ;  /* 0x00018400ff1f7b82 */ /* 0x000e220000000800 */
[----:B----4-:R-:W-:Y:S05]  /*a4f0*/  @!P0 BRA `(.L_x_289) ;  /* 0x0000000000288947 */ /* 0x010fea0003800000 */
        /* <DEDUP_REMOVED lines=10> */
.L_x_289:
[----:B------:R-:W-:Y:S01]  /*a5a0*/  ISETP.NE.AND P0, PT, R2, 0x1, PT ;  /* 0x000000010200780c */ /* 0x000fe20003f05270 */
[----:B0-----:R-:W-:Y:S01]  /*a5b0*/  VIADD R7, R20, 0xffffffff ;  /* 0xffffffff14077836 */ /* 0x001fe20000000000 */
[----:B-12---:R-:W-:Y:S01]  /*a5c0*/  SHF.R.U64 R0, R4, R27, R5 ;  /* 0x0000001b04007219 */ /* 0x006fe20000001205 */
[----:B------:R-:W-:Y:S01]  /*a5d0*/  IMAD.MOV R13, RZ, RZ, -R13 ;  /* 0x000000ffff0d7224 */ /* 0x000fe200078e0a0d */
[----:B------:R-:W-:Y:S01]  /*a5e0*/  LOP3.LUT R5, R10, R25, RZ, 0xc0, !PT ;  /* 0x000000190a057212 */ /* 0x000fe200078ec0ff */
[----:B------:R-:W-:Y:S02]  /*a5f0*/  IMAD.MOV.U32 R4, RZ, RZ, 0x1 ;  /* 0x00000001ff047424 */ /* 0x000fe400078e00ff */
[----:B------:R-:W-:Y:S02]  /*a600*/  IMAD.MOV R3, RZ, RZ, -R0 ;  /* 0x000000ffff037224 */ /* 0x000fe400078e0a00 */
[----:B------:R-:W-:Y:S01]  /*a610*/  IMAD R154, R154, R0, R5 ;  /* 0x000000009a9a7224 */ /* 0x000fe200078e0205 */
[----:B------:R-:W-:Y:S01]  /*a620*/  LOP3.LUT R5, R12, R7, RZ, 0xc0, !PT ;  /* 0x000000070c057212 */ /* 0x000fe200078ec0ff */
[----:B---3--:R-:W-:-:S02]  /*a630*/  IMAD R0, R3, R30, R14 ;  /* 0x0000001e03007224 */ /* 0x008fc400078e020e */
[----:B------:R-:W-:Y:S02]  /*a640*/  @P0 IMAD R21, R15, R13, R24 ;  /* 0x0000000d0f150224 */ /* 0x000fe400078e0218 */
[----:B------:R-:W-:Y:S01]  /*a650*/  IMAD R3, R0, R20, R5 ;  /* 0x0000001400037224 */ /* 0x000fe200078e0205 */
[----:B------:R-:W-:Y:S01]  /*a660*/  PRMT R0, R4, 0x7610, R0 ;  /* 0x0000761004007816 */ /* 0x000fe20000000000 */
[----:B------:R-:W-:-:S05]  /*a670*/  IMAD R154, R154, R31, R21 ;  /* 0x0000001f9a9a7224 */ /* 0x000fca00078e0215 */
[----:B------:R-:W-:Y:S02]  /*a680*/  SEL R153, R3, R154, !P0 ;  /* 0x0000009a03997207 */ /* 0x000fe40004000000 */
[----:B------:R-:W-:-:S07]  /*a690*/  SEL R154, R154, R3, !P0 ;  /* 0x000000039a9a7207 */ /* 0x000fce0004000000 */
.L_x_287:
[----:B------:R-:W-:-:S13]  /*a6a0*/  LOP3.LUT P0, RZ, R0, 0xff, RZ, 0xc0, !PT ;  /* 0x000000ff00ff7812 */ /* 0x000fda000780c0ff */
[----:B------:R-:W-:Y:S05]  /*a6b0*/  @P0 BRA `(.L_x_290) ;  /* 0xffffff6800d00947 */ /* 0x000fea000383ffff */
[----:B------:R-:W-:Y:S05]  /*a6c0*/  EXIT ;  /* 0x000000000000794d */ /* 0x000fea0003800000 */
.L_x_7:
[----:B0-----:R-:W-:Y:S01]  /*a6d0*/  ULDC.64 UR4, c[0x0][0x650] ;  /* 0x0001940000047ab9 */ /* 0x001fe20000000a00 */
        /* <DEDUP_REMOVED lines=25> */
.L_x_292:
[----:B------:R-:W0:Y:S01]  /*a870*/  LDC.64 R28, c[0x0][0x640] ;  /* 0x00019000ff1c7b82 */ /* 0x000e220000000a00 */
[-CC-:B------:R-:W-:Y:S01]  /*a880*/  SHF.R.U64 R22, R12, R6.reuse, R13.reuse ;  /* 0x000000060c167219 */ /* 0x180fe2000000120d */
[----:B------:R-:W-:Y:S01]  /*a890*/  IMAD.MOV.U32 R30, RZ, RZ, 0x1 ;  /* 0x00000001ff1e7424 */ /* 0x000fe200078e00ff */
[----:B------:R-:W-:Y:S02]  /*a8a0*/  SHF.R.U32.HI R6, RZ, R6, R13 ;  /* 0x00000006ff067219 */ /* 0x000fe4000001160d */
        /* <DEDUP_REMOVED lines=8> */
[----:B------:R-:W-:Y:S01]  /*a930*/  IMAD.IADD R9, R9, 0x1, R11 ;  /* 0x0000000109097824 */ /* 0x000fe200078e020b */
[----:B0-----:R-:W-:-:S04]  /*a940*/  ISETP.NE.U32.AND P0, PT, R28, RZ, PT ;  /* 0x000000ff1c00720c */ /* 0x001fc80003f05070 */
[----:B------:R-:W-:Y:S02]  /*a950*/  ISETP.NE.AND.EX P0, PT, R29, RZ, PT, P0 ;  /* 0x000000ff1d00720c */ /* 0x000fe40003f05300 */
[----:B------:R-:W0:Y:S01]  /*a960*/  LDC R20, c[0x0][0x600] ;  /* 0x00018000ff147b82 */ /* 0x000e220000000800 */
[-CC-:B-1----:R-:W-:Y:S01]  /*a970*/  SHF.R.U64 R14, R8, R10.reuse, R9.reuse ;  /* 0x0000000a080e7219 */ /* 0x182fe20000001209 */
[----:B------:R-:W-:Y:S01]  /*a980*/  IMAD.MOV.U32 R8, RZ, RZ, -0x1 ;  /* 0xffffffffff087424 */ /* 0x000fe200078e00ff */
[----:B------:R-:W-:-:S05]  /*a990*/  SHF.R.U32.HI R9, RZ, R10, R9 ;  /* 0x0000000aff097219 */ /* 0x000fca0000011609 */
[----:B------:R-:W1:Y:S01]  /*a9a0*/  LDC R26, c[0x0][0x648] ;  /* 0x00019200ff1a7b82 */ /* 0x000e620000000800 */
[-CC-:B--2---:R-:W-:Y:S02]  /*a9b0*/  SHF.R.U64 R21, R14, R12.reuse, R9.reuse ;  /* 0x0000000c0e157219 */ /* 0x184fe40000001209 */
[----:B------:R-:W-:-:S05]  /*a9c0*/  SHF.R.U32.HI R6, RZ, R12, R9 ;  /* 0x0000000cff067219 */ /* 0x000fca0000011609 */
[----:B------:R-:W2:Y:S01]  /*a9d0*/  LDC R27, c[0x0][0x638] ;  /* 0x00018e00ff1b7b82 */ /* 0x000ea20000000800 */
[-C--:B---3--:R-:W-:Y:S02]  /*a9e0*/  SHF.L.U32 R8, R8, R25.reuse, RZ ;  /* 0x0000001908087219 */ /* 0x088fe400000006ff */
[-CC-:B------:R-:W-:Y:S02]  /*a9f0*/  SHF.R.U64 R23, R21, R25.reuse, R6.reuse ;  /* 0x0000001915177219 */ /* 0x180fe40000001206 */
[----:B------:R-:W-:Y:S02]  /*aa00*/  LOP3.LUT R32, RZ, R8, RZ, 0x33, !PT ;  /* 0x00000008ff207212 */ /* 0x000fe400078e33ff */
[----:B------:R-:W-:Y:S01]  /*aa10*/  SHF.R.U32.HI R9, RZ, R25, R6 ;  /* 0x00000019ff097219 */ /* 0x000fe20000011606 */
[----:B------:R-:W3:Y:S01]  /*aa20*/  LDC R31, c[0x0][0x610] ;  /* 0x00018400ff1f7b82 */ /* 0x000ee20000000800 */
[----:B------:R-:W-:Y:S01]  /*aa30*/  IMAD.MOV.U32 R8, RZ, RZ, R23 ;  /* 0x000000ffff087224 */ /* 0x000fe200078e0017 */
[----:B------:R-:W-:Y:S06]  /*aa40*/  @!P0 BRA `(.L_x_293) ;  /* 0x0000000000288947 */ /* 0x000fec0003800000 */
        /* <DEDUP_REMOVED lines=10> */
.L_x_293:
[----:B------:R-:W-:Y:S02]  /*aaf0*/  ISETP.NE.AND P0, PT, R2, 0x1, PT ;  /* 0x000000010200780c */ /* 0x000fe40003f05270 */
[----:B-1----:R-:W-:Y:S01]  /*ab00*/  SHF.R.U64 R6, R8, R26, R9 ;  /* 0x0000001a08067219 */ /* 0x002fe20000001209 */
[----:B0-----:R-:W-:Y:S01]  /*ab10*/  VIADD R9, R20, 0xffffffff ;  /* 0xffffffff14097836 */ /* 0x001fe20000000000 */
[----:B------:R-:W-:Y:S02]  /*ab20*/  SHF.L.U32 R30, R30, R25, RZ ;  /* 0x000000191e1e7219 */ /* 0x000fe400000006ff */
[----:B------:R-:W-:Y:S01]  /*ab30*/  LOP3.LUT R5, R21, R32, RZ, 0xc0, !PT ;  /* 0x0000002015057212 */ /* 0x000fe200078ec0ff */
[----:B------:R-:W-:-:S04]  /*ab40*/  IMAD.MOV R8, RZ, RZ, -R6 ;  /* 0x000000ffff087224 */ /* 0x000fc800078e0a06 */
[----:B------:R-:W-:Y:S01]  /*ab50*/  IMAD R6, R30, R6, R5 ;  /* 0x000000061e067224 */ /* 0x000fe200078e0205 */
[----:B------:R-:W-:Y:S01]  /*ab60*/  LOP3.LUT R5, R14, R9, RZ, 0xc0, !PT ;  /* 0x000000090e057212 */ /* 0x000fe200078ec0ff */
[----:B------:R-:W-:Y:S02]  /*ab70*/  @P0 IMAD R3, R7, R24, R4 ;  /* 0x0000001807030224 */ /* 0x000fe400078e0204 */
[----:B--2---:R-:W-:Y:S02]  /*ab80*/  IMAD R4, R8, R27, R23 ;  /* 0x0000001b08047224 */ /* 0x004fe400078e0217 */
[----:B---3--:R-:W-:Y:S02]  /*ab90*/  IMAD R3, R6, R31, R3 ;  /* 0x0000001f06037224 */ /* 0x008fe400078e0203 */
[----:B------:R-:W-:Y:S02]  /*aba0*/  IMAD R4, R4, R20, R5 ;  /* 0x0000001404047224 */ /* 0x000fe400078e0205 */
[----:B------:R-:W-:-:S02]  /*abb0*/  IMAD.MOV.U32 R8, RZ, RZ, 0x1 ;  /* 0x00000001ff087424 */ /* 0x000fc400078e00ff */
[----:B------:R-:W-:Y:S01]  /*abc0*/  IMAD.MOV.U32 R6, RZ, RZ, R22 ;  /* 0x000000ffff067224 */ /* 0x000fe200078e0016 */
[----:B------:R-:W-:Y:S02]  /*abd0*/  SEL R20, R4, R3, !P0 ;  /* 0x0000000304147207 */ /* 0x000fe40004000000 */
[----:B------:R-:W-:-:S07]  /*abe0*/  SEL R21, R3, R4, !P0 ;  /* 0x0000000403157207 */ /* 0x000fce0004000000 */
.L_x_291:
[----:B------:R-:W-:-:S08]  /*abf0*/  NOP ;  /* 0x0000000000007918 */ /* 0x000fd00000000000 */
[----:B------:R-:W0:-:S00]  /*ac00*/  USETMAXREG.DEALLOC.CTAPOOL 0x28 ;  /* 0x00000028000079c8 */ /* 0x000e0000080e0500 */
[----:B0-----:R-:W-:-:S13]  /*ac10*/  ISETP.NE.AND P0, PT, R0, RZ, PT ;  /* 0x000000ff0000720c */ /* 0x001fda0003f05270 */
[----:B------:R-:W-:Y:S05]  /*ac20*/  @P0 EXIT ;  /* 0x000000000000094d */ /* 0x000fea0003800000 */
[----:B------:R-:W-:Y:S01]  /*ac30*/  LOP3.LUT P0, RZ, R8, 0xff, RZ, 0xc0, !PT ;  /* 0x000000ff08ff7812 */ /* 0x000fe2000780c0ff */
[----:B------:R-:W-:Y:S02]  /*ac40*/  IMAD.MOV.U32 R0, RZ, RZ, 0x1 ;  /* 0x00000001ff007424 */ /* 0x000fe400078e00ff */
[----:B------:R-:W-:-:S10]  /*ac50*/  IMAD.MOV.U32 R3, RZ, RZ, RZ ;  /* 0x000000ffff037224 */ /* 0x000fd400078e00ff */
[----:B------:R-:W-:Y:S05]  /*ac60*/  @!P0 BRA `(.L_x_294) ;  /* 0x0000000c00788947 */ /* 0x000fea0003800000 */
[----:B------:R-:W0:Y:S01]  /*ac70*/  LDC R0, c[0x0][0x28c] ;  /* 0x0000a300ff007b82 */ /* 0x000e220000000800 */
[----:B------:R-:W1:Y:S01]  /*ac80*/  S2R R9, SR_CgaCtaId ;  /* 0x0000000000097919 */ /* 0x000e620000008800 */
[----:B------:R-:W-:Y:S01]  /*ac90*/  ULDC UR5, c[0x0][0x658] ;  /* 0x0001960000057ab9 */ /* 0x000fe20000000800 */
[----:B------:R-:W-:Y:S01]  /*aca0*/  UMOV UR7, 0xffffffff ;  /* 0xffffffff00077882 */ /* 0x000fe20000000000 */
[----:B------:R-:W-:Y:S01]  /*acb0*/  ULDC UR6, c[0x0][0xc] ;  /* 0x0000030000067ab9 */ /* 0x000fe20000000800 */
[----:B------:R-:W-:Y:S01]  /*acc0*/  USHF.L.U32 UR9, UR7, UR5, URZ ;  /* 0x0000000507097299 */ /* 0x000fe2000800063f */
[----:B------:R-:W-:Y:S01]  /*acd0*/  BSSY B0, `(.L_x_294) ;  /* 0x00000d7000007945 */ /* 0x000fe20003800000 */
[----:B------:R-:W-:Y:S01]  /*ace0*/  UMOV UR8, 0x1 ;  /* 0x0000000100087882 */ /* 0x000fe20000000000 */
[----:B------:R-:W-:Y:S01]  /*acf0*/  ULDC UR7, c[0x0][0x10] ;  /* 0x0000040000077ab9 */ /* 0x000fe20000000800 */
[----:B------:R-:W-:Y:S01]  /*ad00*/  USHF.L.U32 UR5, UR8, UR5, URZ ;  /* 0x0000000508057299 */ /* 0x000fe2000800063f */
[----:B------:R-:W-:Y:S01]  /*ad10*/  IMAD.MOV.U32 R10, RZ, RZ, 0x1 ;  /* 0x00000001ff0a7424 */ /* 0x000fe200078e00ff */
[----:B------:R-:W-:Y:S01]  /*ad20*/  UIMAD.WIDE.U32 UR6, UR6, UR7, URZ ;  /* 0x00000007060672a5 */ /* 0x000fe2000f8e003f */
[----:B------:R-:W-:Y:S01]  /*ad30*/  LOP3.LUT R13, R19, 0x2, RZ, 0xfc, !PT ;  /* 0x00000002130d7812 */ /* 0x000fe200078efcff */
[----:B------:R-:W-:Y:S01]  /*ad40*/  ULDC UR8, c[0x0][0x14] ;  /* 0x0000050000087ab9 */ /* 0x000fe20000000800 */
[----:B------:R-:W-:Y:S01]  /*ad50*/  ULDC UR4, c[0x0][0x600] ;  /* 0x0001800000047ab9 */ /* 0x000fe20000000800 */
[----:B------:R-:W-:-:S02]  /*ad60*/  UIMAD.WIDE.U32 UR30, UR6, UR8, URZ ;  /* 0x00000008061e72a5 */ /* 0x000fc4000f8e003f */
[----:B------:R-:W-:Y:S02]  /*ad70*/  UIMAD UR7, UR7, UR8, URZ ;  /* 0x00000008070772a4 */ /* 0x000fe4000f8e023f */
[----:B------:R-:W-:Y:S02]  /*ad80*/  UIADD3 UR4, UR4, -0x1, URZ ;  /* 0xffffffff04047890 */ /* 0x000fe4000fffe03f */
[----:B------:R-:W-:Y:S02]  /*ad90*/  ULOP3.LUT UR6, URZ, UR9, URZ, 0x33, !UPT ;  /* 0x000000093f067292 */ /* 0x000fe4000f8e333f */
[----:B------:R-:W-:Y:S01]  /*ada0*/  UIADD3 UR7, UR31, UR7, URZ ;  /* 0x000000071f077290 */ /* 0x000fe2000fffe03f */
[----:B0-----:R-:W-:Y:S01]  /*adb0*/  VIADD R0, R0, 0x7f ;  /* 0x0000007f00007836 */ /* 0x001fe20000000000 */
[----:B------:R-:W-:-:S04]  /*adc0*/  ULDC.64 UR38, c[0x0][0x198] ;  /* 0x0000660000267ab9 */ /* 0x000fc80000000a00 */
[----:B------:R-:W-:-:S04]  /*add0*/  SHF.R.S32.HI R3, RZ, 0x1f, R0 ;  /* 0x0000001fff037819 */ /* 0x000fc80000011400 */
[----:B------:R-:W-:Y:S01]  /*ade0*/  LEA.HI R8, R3, R0, RZ, 0x7 ;  /* 0x0000000003087211 */ /* 0x000fe200078f38ff */
[----:B-1----:R-:W-:Y:S02]  /*adf0*/  IMAD.SHL.U32 R11, R9, 0x80, RZ ;  /* 0x00000080090b7824 */ /* 0x002fe400078e00ff */
[----:B------:R-:W-:Y:S01]  /*ae00*/  IMAD.MOV.U32 R0, RZ, RZ, 0x1 ;  /* 0x00000001ff007424 */ /* 0x000fe200078e00ff */
[----:B------:R-:W-:Y:S01]  /*ae10*/  SHF.R.S32.HI R8, RZ, 0x7, R8 ;  /* 0x00000007ff087819 */ /* 0x000fe20000011408 */
[----:B------:R-:W-:Y:S01]  /*ae20*/  IMAD.MOV.U32 R3, RZ, RZ, RZ ;  /* 0x000000ffff037224 */ /* 0x000fe200078e00ff */
[----:B------:R-:W-:Y:S01]  /*ae30*/  LOP3.LUT R11, R11, 0x80, RZ, 0xc0, !PT ;  /* 0x000000800b0b7812 */ /* 0x000fe200078ec0ff */
[----:B------:R-:W-:Y:S02]  /*ae40*/  IMAD.SHL.U32 R9, R9, 0x2000, RZ ;  /* 0x0000200009097824 */ /* 0x000fe400078e00ff */
[----:B------:R-:W-:-:S07]  /*ae50*/  VIADD R12, R8, 0x1 ;  /* 0x00000001080c7836 */ /* 0x000fce0000000000 */
.L_x_305:
[----:B------:R-:W-:-:S03]  /*ae60*/  UMOV UR8, 0xffffffff ;  /* 0xffffffff00087882 */ /* 0x000fc60000000000 */
[----:B------:R-:W-:Y:S05]  /*ae70*/  BRA.DIV UR8, `(.L_x_295) ;  /* 0x0000000e08dc7947 */ /* 0x000fea000b800000 */
[----:B------:R-:W-:-:S13]  /*ae80*/  ELECT P6, URZ, PT ;  /* 0x00000000003f782f */ /* 0x000fda00038c0000 */
.L_x_316:
[----:B------:R-:W0:Y:S01]  /*ae90*/  LDC R4, c[0x0][0x28c] ;  /* 0x0000a300ff047b82 */ /* 0x000e220000000800 */
[----:B------:R-:W-:Y:S01]  /*aea0*/  BSSY B1, `(.L_x_296) ;  /* 0x0000045000017945 */ /* 0x000fe20003800000 */
[----:B0-----:R-:W-:-:S13]  /*aeb0*/  ISETP.LT.OR P6, PT, R4, 0x1, !P6 ;  /* 0x000000010400780c */ /* 0x001fda00077c1670 */
[----:B------:R-:W-:Y:S05]  /*aec0*/  @P6 BRA `(.L_x_297) ;  /* 0x0000000400086947 */ /* 0x000fea0003800000 */
[----:B------:R-:W-:Y:S02]  /*aed0*/  IMAD.SHL.U32 R21, R21, 0x80, RZ ;  /* 0x0000008015157824 */ /* 0x000fe400078e00ff */
[----:B------:R-:W-:Y:S02]  /*aee0*/  IMAD R20, R20, 0x100, R11 ;  /* 0x0000010014147824 */ /* 0x000fe400078e020b */
[----:B------:R-:W-:Y:S02]  /*aef0*/  IMAD.MOV.U32 R22, RZ, RZ, RZ ;  /* 0x000000ffff167224 */ /* 0x000fe400078e00ff */
[----:B------:R-:W-:Y:S02]  /*af00*/  IMAD.MOV.U32 R4, RZ, RZ, R12 ;  /* 0x000000ffff047224 */ /* 0x000fe400078e000c */
[----:B------:R-:W-:Y:S02]  /*af10*/  IMAD.MOV.U32 R5, RZ, RZ, R0 ;  /* 0x000000ffff057224 */ /* 0x000fe400078e0000 */
[----:B------:R-:W-:-:S07]  /*af20*/  IMAD.MOV.U32 R7, RZ, RZ, R3 ;  /* 0x000000ffff077224 */ /* 0x000fce00078e0003 */
.L_x_300:
[----:B------:R-:W0:Y:S01]  /*af30*/  S2R R15, SR_CgaCtaId ;  /* 0x00000000000f7919 */ /* 0x000e220000008800 */
[----:B------:R-:W-:Y:S02]  /*af40*/  MOV R14, 0x400 ;  /* 0x00000400000e7802 */ /* 0x000fe40000000f00 */
[----:B------:R-:W-:Y:S02]  /*af50*/  LOP3.LUT P1, RZ, R18, 0x7f, RZ, 0xc0, !PT ;  /* 0x0000007f12ff7812 */ /* 0x000fe4000782c0ff */
[----:B0-----:R-:W-:Y:S02]  /*af60*/  LEA R25, R15, R14, 0x18 ;  /* 0x0000000e0f197211 */ /* 0x001fe400078ec0ff */
[----:B------:R-:W-:-:S09]  /*af70*/  SHF.L.U32 R14, R5, 0x1f, RZ ;  /* 0x0000001f050e7819 */ /* 0x000fd200000006ff */
[----:B------:R-:W0:Y:S01]  /*af80*/  @!P1 LDC R15, c[0x0][0x500] ;  /* 0x00014000ff0f9b82 */ /* 0x000e220000000800 */
[----:B------:R-:W-:-:S04]  /*af90*/  IMAD R23, R7, 0x8, R25 ;  /* 0x0000000807177824 */ /* 0x000fc800078e0219 */
[----:B------:R-:W1:Y:S02]  /*afa0*/  SYNCS.PHASECHK.TRANS64.TRYWAIT P0, [R23+URZ+0x20], R14 ;  /* 0x0000200e170075a7 */ /* 0x000e64000800017f */
[----:B-1----:R-:W-:Y:S05]  /*afb0*/  @!P0 BRA `(.L_x_298) ;  /* 0x0000000c00ac8947 */ /* 0x002fea0003800000 */
.L_x_317:
[----:B-1----:R-:W-:Y:S01]  /*afc0*/  PRMT R14, R13, 0x9910, RZ ;  /* 0x000099100d0e7816 */ /* 0x002fe200000000ff */
[----:B0-----:R0:W-:Y:S03]  /*afd0*/  @!P1 SYNCS.ARRIVE.TRANS64 RZ, [R23+URZ], R15 ;  /* 0x0000000f17ff99a7 */ /* 0x0011e6000800003f */
[----:B------:R-:W-:-:S13]  /*afe0*/  ISETP.NE.AND P0, PT, R14, 0x2, PT ;  /* 0x000000020e00780c */ /* 0x000fda0003f05270 */
[----:B0-----:R-:W-:Y:S05]  /*aff0*/  @P0 BRA `(.L_x_299) ;  /* 0x0000000000040947 */ /* 0x001fea0003800000 */
[----:B------:R-:W-:Y:S01]  /*b000*/  BPT.TRAP 0x1 ;  /* 0x000000040000795c */ /* 0x000fe20000300000 */
.L_x_299:
[----:B------:R-:W-:Y:S01]  /*b010*/  IMAD.SHL.U32 R14, R7, 0x8000, RZ ;  /* 0x00008000070e7824 */ /* 0x000fe200078e00ff */
[----:B------:R-:W-:Y:S01]  /*b020*/  R2UR UR34, R22 ;  /* 0x00000000162272ca */ /* 0x000fe200000e0000 */
[----:B------:R-:W-:Y:S01]  /*b030*/  VIADD R4, R4, 0xffffffff ;  /* 0xffffffff04047836 */ /* 0x000fe20000000000 */
[----:B------:R-:W-:Y:S01]  /*b040*/  R2UR UR33, R23 ;  /* 0x00000000172172ca */ /* 0x000fe200000e0000 */
[----:B------:R-:W-:Y:S01]  /*b050*/  IMAD.IADD R15, R25, 0x1, R14 ;  /* 0x00000001190f7824 */ /* 0x000fe200078e020e */
[----:B------:R-:W-:Y:S01]  /*b060*/  LOP3.LUT R14, R14, 0x2000, R9, 0xf8, !PT ;  /* 0x000020000e0e7812 */ /* 0x000fe200078ef809 */
[----:B------:R-:W-:Y:S01]  /*b070*/  UIADD3 UR14, UP0, UR38, 0xf0, URZ ;  /* 0x000000f0260e7890 */ /* 0x000fe2000ff1e03f */
[----:B------:R-:W-:Y:S01]  /*b080*/  R2UR UR36, R6 ;  /* 0x00000000062472ca */ /* 0x000fe200000e0000 */
[----:B------:R-:W-:Y:S01]  /*b090*/  UIADD3 UR40, UP1, UR38, 0x1f0, URZ ;  /* 0x000001f026287890 */ /* 0x000fe2000ff3e03f */
[----:B------:R-:W-:Y:S01]  /*b0a0*/  R2UR UR24, R15 ;  /* 0x000000000f1872ca */ /* 0x000fe200000e0000 */
[----:B------:R-:W-:Y:S01]  /*b0b0*/  IMAD R14, R14, 0x2, R25 ;  /* 0x000000020e0e7824 */ /* 0x000fe200078e0219 */
[----:B------:R-:W-:Y:S01]  /*b0c0*/  R2UR UR35, R21 ;  /* 0x00000000152372ca */ /* 0x000fe200000e0000 */
[----:B------:R-:W-:Y:S01]  /*b0d0*/  UIADD3.X UR15, URZ, UR39, URZ, UP0, !UPT ;  /* 0x000000273f0f7290 */ /* 0x000fe200087fe43f */
[----:B------:R-:W-:Y:S01]  /*b0e0*/  R2UR UR19, R20 ;  /* 0x00000000141372ca */ /* 0x000fe200000e0000 */
[----:B------:R-:W-:Y:S01]  /*b0f0*/  UIADD3 UR26, UR34, 0x40, URZ ;  /* 0x00000040221a7890 */ /* 0x000fe2000fffe03f */
[----:B------:R-:W-:Y:S01]  /*b100*/  R2UR UR8, R14 ;  /* 0x000000000e0872ca */ /* 0x000fe200000e0000 */
[----:B------:R-:W-:Y:S01]  /*b110*/  UIADD3.X UR41, URZ, UR39, URZ, UP1, !UPT ;  /* 0x000000273f297290 */ /* 0x000fe20008ffe43f */
[----:B------:R-:W-:Y:S01]  /*b120*/  ISETP.GT.AND P1, PT, R4, 0x1, PT ;  /* 0x000000010400780c */ /* 0x000fe20003f24270 */
[----:B------:R-:W-:Y:S01]  /*b130*/  VIADD R7, R7, 0x1 ;  /* 0x0000000107077836 */ /* 0x000fe20000000000 */
[----:B------:R-:W-:Y:S01]  /*b140*/  UMOV UR22, 0x0 ;  /* 0x0000000000167882 */ /* 0x000fe20000000000 */
[----:B------:R-:W-:Y:S01]  /*b150*/  UMOV UR23, 0x10000000 ;  /* 0x1000000000177882 */ /* 0x000fe20000000000 */
[----:B------:R-:W-:Y:S01]  /*b160*/  UMOV UR25, UR33 ;  /* 0x0000002100197c82 */ /* 0x000fe20008000000 */
[----:B------:R-:W-:Y:S01]  /*b170*/  UIADD3 UR32, UR24, 0x100, URZ ;  /* 0x0000010018207890 */ /* 0x000fe2000fffe03f */
[----:B------:R-:W-:Y:S01]  /*b180*/  ISETP.NE.AND P0, PT, R7, 0x4, PT ;  /* 0x000000040700780c */ /* 0x000fe20003f05270 */
[----:B------:R-:W-:Y:S01]  /*b190*/  UIADD3 UR24, UR24, 0x4100, URZ ;  /* 0x0000410018187890 */ /* 0x000fe2000fffe03f */
[----:B------:R-:W-:Y:S01]  /*b1a0*/  VIADD R22, R22, 0x80 ;  /* 0x0000008016167836 */ /* 0x000fe20000000000 */
[----:B------:R-:W-:Y:S01]  /*b1b0*/  UMOV UR28, UR36 ;  /* 0x00000024001c7c82 */ /* 0x000fe20008000000 */
[----:B------:R-:W-:Y:S01]  /*b1c0*/  UMOV UR27, UR35 ;  /* 0x00000023001b7c82 */ /* 0x000fe20008000000 */
[----:B------:R-:W-:Y:S01]  /*b1d0*/  UIADD3 UR16, UR8, 0x20100, URZ ;  /* 0x0002010008107890 */ /* 0x000fe2000fffe03f */
[----:B------:R-:W-:Y:S01]  /*b1e0*/  SEL R14, RZ, 0x1, P0 ;  /* 0x00000001ff0e7807 */ /* 0x000fe20000000000 */
[----:B------:R-:W-:Y:S01]  /*b1f0*/  UIADD3 UR8, UR8, 0x28100, URZ ;  /* 0x0002810008087890 */ /* 0x000fe2000fffe03f */
[----:B------:R0:W-:Y:S01]  /*b200*/  UTMALDG.3D [UR32], [UR14], desc[UR22] ;  /* 0x000016200e0075b4 */ /* 0x0001e20008011000 */
[----:B------:R-:W-:Y:S01]  /*b210*/  UMOV UR13, 0x30000 ;  /* 0x00030000000d7882 */ /* 0x000fe20000000000 */
[----:B------:R-:W-:Y:S01]  /*b220*/  UMOV UR17, UR33 ;  /* 0x0000002100117c82 */ /* 0x000fe20008000000 */
[----:B------:R-:W-:Y:S01]  /*b230*/  UMOV UR18, UR34 ;  /* 0x0000002200127c82 */ /* 0x000fe20008000000 */
[----:B------:R-:W-:Y:S01]  /*b240*/  UMOV UR20, UR36 ;  /* 0x0000002400147c82 */ /* 0x000fe20008000000 */
[----:B------:R-:W-:Y:S01]  /*b250*/  UMOV UR9, UR33 ;  /* 0x0000002100097c82 */ /* 0x000fe20008000000 */
[----:B------:R-:W-:Y:S01]  /*b260*/  UMOV UR11, UR19 ;  /* 0x00000013000b7c82 */ /* 0x000fe20008000000 */
[----:B------:R-:W-:Y:S01]  /*b270*/  UMOV UR12, UR36 ;  /* 0x00000024000c7c82 */ /* 0x000fe20008000000 */
[----:B------:R0:W-:Y:S01]  /*b280*/  UTMALDG.3D [UR24], [UR14], desc[UR22] ;  /* 0x000016180e0075b4 */ /* 0x0001e20008011000 */
[----:B------:R-:W-:Y:S01]  /*b290*/  UMOV UR10, UR26 ;  /* 0x0000001a000a7c82 */ /* 0x000fe20008000000 */
[----:B------:R-:W-:-:S02]  /*b2a0*/  LOP3.LUT R5, R5, R14, RZ, 0x3c, !PT ;  /* 0x0000000e05057212 */ /* 0x000fc400078e3cff */
[----:B------:R-:W-:Y:S01]  /*b2b0*/  SEL R7, R7, RZ, P0 ;  /* 0x000000ff07077207 */ /* 0x000fe20000000000 */
[----:B------:R0:W-:Y:S01]  /*b2c0*/  UTMALDG.3D.MULTICAST [UR16], [UR40], UR13, desc[UR22] ;  /* 0x00001610280073b4 */ /* 0x0001e2000801180d */
[----:B------:R0:W-:Y:S02]  /*b2d0*/  UTMALDG.3D.MULTICAST [UR8], [UR40], UR13, desc[UR22] ;  /* 0x00001608280073b4 */ /* 0x0001e4000801180d */
[----:B0-----:R-:W-:Y:S05]  /*b2e0*/  @P1 BRA `(.L_x_300) ;  /* 0xfffffffc00101947 */ /* 0x001fea000383ffff */
.L_x_297:
[----:B------:R-:W-:Y:S05]  /*b2f0*/  BSYNC B1 ;  /* 0x0000000000017941 */ /* 0x000fea0003800000 */
.L_x_296:
[----:B------:R-:W-:Y:S01]  /*b300*/  LOP3.LUT P1, RZ, R10, 0xff, RZ, 0xc0, !PT ;  /* 0x000000ff0aff7812 */ /* 0x000fe2000782c0ff */
[----:B------:R-:W-:Y:S01]  /*b310*/  IMAD.IADD R3, R8, 0x1, R3 ;  /* 0x0000000108037824 */ /* 0x000fe200078e0203 */
[----:B------:R-:W-:Y:S01]  /*b320*/  IADD3 R16, P2, R16, UR30, RZ ;  /* 0x0000001e10107c10 */ /* 0x000fe2000ff5e0ff */
[----:B------:R-:W-:Y:S01]  /*b330*/  ULDC.64 UR8, c[0x0][0x650] ;  /* 0x0001940000087ab9 */ /* 0x000fe20000000a00 */
[----:B------:R-:W-:Y:S01]  /*b340*/  BSSY B1, `(.L_x_301) ;  /* 0x000006d000017945 */ /* 0x000fe20003800000 */
[----:B------:R-:W-:Y:S01]  /*b350*/  IMAD.MOV.U32 R21, RZ, RZ, -0x1 ;  /* 0xffffffffff157424 */ /* 0x000fe200078e00ff */
[----:B------:R-:W-:Y:S01]  /*b360*/  ISETP.GT.U32.AND P0, PT, R3, 0x3, PT ;  /* 0x000000030300780c */ /* 0x000fe20003f04070 */
[----:B------:R-:W-:Y:S01]  /*b370*/  IMAD.MOV.U32 R20, RZ, RZ, -0x1 ;  /* 0xffffffffff147424 */ /* 0x000fe200078e00ff */
[----:B------:R-:W-:Y:S02]  /*b380*/  SHF.R.U32.HI R4, RZ, 0x2, R3 ;  /* 0x00000002ff047819 */ /* 0x000fe40000011603 */
[----:B------:R-:W-:-:S02]  /*b390*/  ISETP.LT.U32.AND P0, PT, R8, 0x4, P0 ;  /* 0x000000040800780c */ /* 0x000fc40000701070 */
[----:B------:R-:W-:Y:S01]  /*b3a0*/  IADD3.X R17, R17, UR7, RZ, P2, !PT ;  /* 0x0000000711117c10 */ /* 0x000fe200097fe4ff */
[----:B------:R-:W0:Y:S01]  /*b3b0*/  @P1 S2R R6, SR_CgaCtaId ;  /* 0x0000000000061919 */ /* 0x000e220000008800 */
[----:B------:R-:W-:Y:S02]  /*b3c0*/  @P1 MOV R5, 0x400 ;  /* 0x0000040000051802 */ /* 0x000fe40000000f00 */
[----:B------:R-:W-:Y:S02]  /*b3d0*/  ISETP.GE.U32.AND P2, PT, R16, UR8, PT ;  /* 0x0000000810007c0c */ /* 0x000fe4000bf46070 */
[----:B------:R-:W-:Y:S02]  /*b3e0*/  LOP3.LUT R4, R4, 0x1, RZ, 0xc0, !PT ;  /* 0x0000000104047812 */ /* 0x000fe400078ec0ff */
[----:B------:R-:W-:Y:S02]  /*b3f0*/  LOP3.LUT R3, R3, 0x3, RZ, 0xc0, !PT ;  /* 0x0000000303037812 */ /* 0x000fe400078ec0ff */
[----:B------:R-:W-:-:S02]  /*b400*/  PRMT R10, RZ, 0x7610, R10 ;  /* 0x00007610ff0a7816 */ /* 0x000fc4000000000a */
[----:B0-----:R-:W-:Y:S01]  /*b410*/  @P1 LEA R5, R6, R5, 0x18 ;  /* 0x0000000506051211 */ /* 0x001fe200078ec0ff */
[----:B------:R-:W-:-:S03]  /*b420*/  IMAD.MOV.U32 R6, RZ, RZ, -0x1 ;  /* 0xffffffffff067424 */ /* 0x000fc600078e00ff */
[----:B------:R0:W-:Y:S01]  /*b430*/  @P1 SYNCS.ARRIVE.TRANS64.A1T0 RZ, [R5+URZ+0x58], RZ ;  /* 0x000058ff05ff19a7 */ /* 0x0001e2000810003f */
[----:B------:R-:W-:-:S04]  /*b440*/  ISETP.NE.U32.AND P1, PT, R4, 0x1, PT ;  /* 0x000000010400780c */ /* 0x000fc80003f25070 */
[----:B------:R-:W-:Y:S02]  /*b450*/  ISETP.GT.U32.AND P1, PT, R8, 0x3, !P1 ;  /* 0x000000030800780c */ /* 0x000fe40004f24070 */
[----:B0-----:R-:W-:Y:S02]  /*b460*/  SEL R5, RZ, 0x1, !P0 ;  /* 0x00000001ff057807 */ /* 0x001fe40004000000 */
[----:B------:R-:W-:Y:S02]  /*b470*/  ISETP.GE.U32.AND.EX P0, PT, R17, UR9, PT, P2 ;  /* 0x0000000911007c0c */ /* 0x000fe4000bf06120 */
[----:B------:R-:W-:-:S04]  /*b480*/  SEL R4, RZ, 0x1, !P1 ;  /* 0x00000001ff047807 */ /* 0x000fc80004800000 */
[----:B------:R-:W-:Y:S02]  /*b490*/  LOP3.LUT R0, R4, R0, R5, 0x96, !PT ;  /* 0x0000000004007212 */ /* 0x000fe400078e9605 */
[----:B------:R-:W-:-:S05]  /*b4a0*/  PRMT R4, RZ, 0x7610, R4 ;  /* 0x00007610ff047816 */ /* 0x000fca0000000004 */
[----:B------:R-:W-:Y:S05]  /*b4b0*/  @P0 BRA `(.L_x_302) ;  /* 0x0000000400540947 */ /* 0x000fea0003800000 */
[----:B------:R-:W0:Y:S01]  /*b4c0*/  S2R R15, SR_CTAID.X ;  /* 0x00000000000f7919 */ /* 0x000e220000002500 */
[----:B------:R-:W-:Y:S01]  /*b4d0*/  ULDC.64 UR8, c[0x0][0x628] ;  /* 0x00018a0000087ab9 */ /* 0x000fe20000000a00 */
[----:B------:R-:W-:Y:S01]  /*b4e0*/  ULDC UR11, c[0x0][0x630] ;  /* 0x00018c00000b7ab9 */ /* 0x000fe20000000800 */
[----:B------:R-:W-:Y:S01]  /*b4f0*/  ISETP.NE.U32.AND P0, PT, RZ, UR8, PT ;  /* 0x00000008ff007c0c */ /* 0x000fe2000bf05070 */
[----:B------:R-:W1:Y:S01]  /*b500*/  S2R R20, SR_CTAID.Y ;  /* 0x0000000000147919 */ /* 0x000e620000002600 */
[----:B------:R-:W-:Y:S01]  /*b510*/  ULDC UR12, c[0x0][0x150] ;  /* 0x00005400000c7ab9 */ /* 0x000fe20000000800 */
[----:B------:R-:W-:Y:S01]  /*b520*/  IMAD.MOV.U32 R4, RZ, RZ, R16 ;  /* 0x000000ffff047224 */ /* 0x000fe200078e0010 */
[----:B------:R-:W-:Y:S01]  /*b530*/  ISETP.NE.AND.EX P0, PT, RZ, UR9, PT, P0 ;  /* 0x00000009ff007c0c */ /* 0x000fe2000bf05300 */
[----:B------:R-:W-:Y:S01]  /*b540*/  IMAD.MOV.U32 R5, RZ, RZ, R17 ;  /* 0x000000ffff057224 */ /* 0x000fe200078e0011 */
[----:B0-----:R-:W-:-:S11]  /*b550*/  I2FP.F32.U32 R22, R15 ;  /* 0x0000000f00167245 */ /* 0x001fd60000201000 */
[----:B------:R-:W-:Y:S05]  /*b560*/  @!P0 BRA `(.L_x_303) ;  /* 0x0000000000288947 */ /* 0x000fea0003800000 */
[----:B------:R-:W-:Y:S02]  /*b570*/  ULDC UR10, c[0x0][0x634] ;  /* 0x00018d00000a7ab9 */ /* 0x000fe40000000800 */
[----:B------:R-:W-:-:S05]  /*b580*/  IADD3 R5, P0, R16, UR10, RZ ;  /* 0x0000000a10057c10 */ /* 0x000fca000ff1e0ff */
[----:B------:R-:W-:-:S04]  /*b590*/  IMAD.X R21, RZ, RZ, R17, P0 ;  /* 0x000000ffff157224 */ /* 0x000fc800000e0611 */
[----:B------:R-:W-:-:S04]  /*b5a0*/  IMAD.WIDE.U32 R6, R21, UR8, RZ ;  /* 0x0000000815067c25 */ /* 0x000fc8000f8e00ff */
[----:B------:R-:W-:-:S04]  /*b5b0*/  IMAD.WIDE.U32 R6, P0, R5, UR9, R6 ;  /* 0x0000000905067c25 */ /* 0x000fc8000f800006 */
[----:B------:R-:W-:-:S04]  /*b5c0*/  IMAD.WIDE.U32 R4, R5, UR8, RZ ;  /* 0x0000000805047c25 */ /* 0x000fc8000f8e00ff */
[----:B------:R-:W-:Y:S01]  /*b5d0*/  IMAD.MOV.U32 R4, RZ, RZ, R7 ;  /* 0x000000ffff047224 */ /* 0x000fe200078e0007 */
[----:B------:R-:W-:Y:S01]  /*b5e0*/  IADD3 RZ, P1, R5, R6, RZ ;  /* 0x0000000605ff7210 */ /* 0x000fe20007f3e0ff */
[----:B------:R-:W-:-:S04]  /*b5f0*/  IMAD.X R5, RZ, RZ, RZ, P0 ;  /* 0x000000ffff057224 */ /* 0x000fc800000e06ff */
[----:B------:R-:W-:-:S08]  /*b600*/  IMAD.WIDE.U32.X R4, R21, UR9, R4, P1 ;  /* 0x0000000915047c25 */ /* 0x000fd000088e0404 */
.L_x_303:
[--C-:B------:R-:W-:Y:S01]  /*b610*/  SHF.R.U64 R14, R4, UR11, R5.reuse ;  /* 0x0000000b040e7c19 */ /* 0x100fe20008001205 */
[----:B------:R-:W-:Y:S01]  /*b620*/  FMUL R22, R22, UR12 ;  /* 0x0000000c16167c20 */ /* 0x000fe20008400000 */
[----:B------:R-:W-:Y:S01]  /*b630*/  SHF.R.U32.HI R4, RZ, UR11, R5 ;  /* 0x0000000bff047c19 */ /* 0x000fe20008011605 */
[----:B------:R-:W0:Y:S01]  /*b640*/  LDC R6, c[0x0][0x144] ;  /* 0x00005100ff067b82 */ /* 0x000e220000000800 */
[----:B------:R-:W-:Y:S01]  /*b650*/  IADD3 R5, P0, RZ, -R14, RZ ;  /* 0x8000000eff057210 */ /* 0x000fe20007f1e0ff */
[----:B------:R-:W-:Y:S01]  /*b660*/  ULDC UR10, c[0x0][0x154] ;  /* 0x00005500000a7ab9 */ /* 0x000fe20000000800 */
[----:B-1----:R-:W-:Y:S01]  /*b670*/  I2FP.F32.U32 R7, R20 ;  /* 0x0000001400077245 */ /* 0x002fe20000201000 */
[----:B------:R-:W1:Y:S01]  /*b680*/  F2I.U32.TRUNC.NTZ R22, R22 ;  /* 0x0000001600167305 */ /* 0x000e62000020f000 */
[----:B------:R-:W-:Y:S01]  /*b690*/  ULDC.64 UR8, c[0x0][0x620] ;  /* 0x0001880000087ab9 */ /* 0x000fe20000000a00 */
[----:B------:R-:W-:Y:S01]  /*b6a0*/  IMAD.X R4, RZ, RZ, ~R4, P0 ;  /* 0x000000ffff047224 */ /* 0x000fe200000e0e04 */
[----:B------:R-:W-:Y:S01]  /*b6b0*/  ISETP.NE.AND P2, PT, R2, 0x1, PT ;  /* 0x000000010200780c */ /* 0x000fe20003f45270 */
[----:B------:R-:W-:Y:S01]  /*b6c0*/  FMUL R23, R7, UR10 ;  /* 0x0000000a07177c20 */ /* 0x000fe20008400000 */
[----:B------:R-:W2:Y:S01]  /*b6d0*/  LDC R25, c[0x0][0x148] ;  /* 0x00005200ff197b82 */ /* 0x000ea20000000800 */
[----:B------:R-:W-:Y:S01]  /*b6e0*/  IMAD R4, R4, UR8, RZ ;  /* 0x0000000804047c24 */ /* 0x000fe2000f8e02ff */
[----:B------:R-:W-:-:S02]  /*b6f0*/  ULDC.64 UR10, c[0x0][0x640] ;  /* 0x00019000000a7ab9 */ /* 0x000fc40000000a00 */
[----:B------:R-:W-:Y:S01]  /*b700*/  ISETP.NE.U32.AND P0, PT, RZ, UR10, PT ;  /* 0x0000000aff007c0c */ /* 0x000fe2000bf05070 */
[----:B------:R-:W3:Y:S01]  /*b710*/  F2I.U32.TRUNC.NTZ R23, R23 ;  /* 0x0000001700177305 */ /* 0x000ee2000020f000 */
[C---:B------:R-:W-:Y:S02]  /*b720*/  IMAD R7, R5.reuse, UR9, R4 ;  /* 0x0000000905077c24 */ /* 0x040fe4000f8e0204 */
[----:B------:R-:W-:Y:S01]  /*b730*/  IMAD.WIDE.U32 R4, R5, UR8, R16 ;  /* 0x0000000805047c25 */ /* 0x000fe2000f8e0010 */
[----:B------:R-:W-:Y:S01]  /*b740*/  ULDC UR8, c[0x0][0x618] ;  /* 0x0001860000087ab9 */ /* 0x000fe20000000800 */
[----:B------:R-:W-:Y:S02]  /*b750*/  ISETP.NE.AND.EX P0, PT, RZ, UR11, PT, P0 ;  /* 0x0000000bff007c0c */ /* 0x000fe4000bf05300 */
[----:B------:R-:W-:Y:S02]  /*b760*/  IMAD.IADD R5, R5, 0x1, R7 ;  /* 0x0000000105057824 */ /* 0x000fe400078e0207 */
[----:B-1----:R-:W-:-:S03]  /*b770*/  IMAD.MOV R22, RZ, RZ, -R22 ;  /* 0x000000ffff167224 */ /* 0x002fc600078e0a16 */
[----:B------:R-:W-:Y:S01]  /*b780*/  SHF.R.U64 R21, R4, UR8, R5 ;  /* 0x0000000804157c19 */ /* 0x000fe20008001205 */
[----:B0-----:R-:W-:Y:S01]  /*b790*/  IMAD R15, R6, R22, R15 ;  /* 0x00000016060f7224 */ /* 0x001fe200078e020f */
[----:B------:R-:W-:Y:S01]  /*b7a0*/  SHF.R.U32.HI R4, RZ, UR8, R5 ;  /* 0x00000008ff047c19 */ /* 0x000fe20008011605 */
[----:B------:R-:W-:Y:S01]  /*b7b0*/  ULDC UR8, c[0x0][0x608] ;  /* 0x0001820000087ab9 */ /* 0x000fe20000000800 */
[----:B---3--:R-:W-:Y:S02]  /*b7c0*/  IMAD.MOV R6, RZ, RZ, -R23 ;  /* 0x000000ffff067224 */ /* 0x008fe400078e0a17 */
[--C-:B------:R-:W-:Y:S02]  /*b7d0*/  SHF.R.U64 R22, R21, UR8, R4.reuse ;  /* 0x0000000815167c19 */ /* 0x100fe40008001204 */
[----:B------:R-:W-:Y:S01]  /*b7e0*/  SHF.R.U32.HI R5, RZ, UR8, R4 ;  /* 0x00000008ff057c19 */ /* 0x000fe20008011604 */
[----:B------:R-:W-:Y:S01]  /*b7f0*/  ULDC UR8, c[0x0][0x658] ;  /* 0x0001960000087ab9 */ /* 0x000fe20000000800 */
[----:B--2---:R-:W-:-:S02]  /*b800*/  @P2 IMAD R15, R25, R6, R20 ;  /* 0x00000006190f2224 */ /* 0x004fc400078e0214 */
[--C-:B------:R-:W-:Y:S02]  /*b810*/  SHF.R.U64 R20, R22, UR8, R5.reuse ;  /* 0x0000000816147c19 */ /* 0x100fe40008001205 */
[----:B------:R-:W-:-:S03]  /*b820*/  SHF.R.U32.HI R23, RZ, UR8, R5 ;  /* 0x00000008ff177c19 */ /* 0x000fc60008011605 */
[----:B------:R-:W-:Y:S02]  /*b830*/  IMAD.MOV.U32 R6, RZ, RZ, R20 ;  /* 0x000000ffff067224 */ /* 0x000fe400078e0014 */
[----:B------:R-:W-:Y:S01]  /*b840*/  IMAD.MOV.U32 R5, RZ, RZ, R23 ;  /* 0x000000ffff057224 */ /* 0x000fe200078e0017 */
[----:B------:R-:W-:Y:S06]  /*b850*/  @!P0 BRA `(.L_x_304) ;  /* 0x00000000002c8947 */ /* 0x000fec0003800000 */
        /* <DEDUP_REMOVED lines=9> */
[----:B------:R-:W-:-:S04]  /*b8f0*/  IMAD.WIDE.U32.X R4, R23, UR11, R4, P1 ;  /* 0x0000000b17047c25 */ /* 0x000fc800088e0404 */
[----:B------:R-:W-:-:S07]  /*b900*/  IMAD.MOV.U32 R6, RZ, RZ, R4 ;  /* 0x000000ffff067224 */ /* 0x000fce00078e0004 */
.L_x_304:
[----:B------:R-:W-:Y:S01]  /*b910*/  ULDC UR8, c[0x0][0x648] ;  /* 0x0001920000087ab9 */ /* 0x000fe20000000800 */
[----:B------:R-:W-:Y:S01]  /*b920*/  LOP3.LUT R4, R22, UR6, RZ, 0xc0, !PT ;  /* 0x0000000616047c12 */ /* 0x000fe2000f8ec0ff */
[----:B------:R-:W-:Y:S01]  /*b930*/  ULDC UR9, c[0x0][0x610] ;  /* 0x0001840000097ab9 */ /* 0x000fe20000000800 */
[----:B------:R-:W-:Y:S01]  /*b940*/  SHF.R.U64 R5, R6, UR8, R5 ;  /* 0x0000000806057c19 */ /* 0x000fe20008001205 */
[----:B------:R-:W-:Y:S01]  /*b950*/  ULDC UR8, c[0x0][0x638] ;  /* 0x00018e0000087ab9 */ /* 0x000fe20000000800 */
[----:B------:R-:W-:-:S03]  /*b960*/  LOP3.LUT R21, R21, UR4, RZ, 0xc0, !PT ;  /* 0x0000000415157c12 */ /* 0x000fc6000f8ec0ff */
[----:B------:R-:W-:Y:S02]  /*b970*/  IMAD.MOV R7, RZ, RZ, -R5 ;  /* 0x000000ffff077224 */ /* 0x000fe400078e0a05 */
[----:B------:R-:W-:Y:S02]  /*b980*/  IMAD R4, R5, UR5, R4 ;  /* 0x0000000505047c24 */ /* 0x000fe4000f8e0204 */
[----:B------:R-:W-:Y:S01]  /*b990*/  IMAD R20, R7, UR8, R20 ;  /* 0x0000000807147c24 */ /* 0x000fe2000f8e0214 */
[----:B------:R-:W-:Y:S01]  /*b9a0*/  ULDC UR8, c[0x0][0x600] ;  /* 0x0001800000087ab9 */ /* 0x000fe20000000800 */
[----:B------:R-:W-:Y:S02]  /*b9b0*/  IMAD R15, R4, UR9, R15 ;  /* 0x00000009040f7c24 */ /* 0x000fe4000f8e020f */
[----:B------:R-:W-:Y:S02]  /*b9c0*/  IMAD R6, R20, UR8, R21 ;  /* 0x0000000814067c24 */ /* 0x000fe4000f8e0215 */
[----:B------:R-:W-:-:S03]  /*b9d0*/  IMAD.MOV.U32 R4, RZ, RZ, 0x1 ;  /* 0x00000001ff047424 */ /* 0x000fc600078e00ff */
[----:B------:R-:W-:Y:S02]  /*b9e0*/  SEL R20, R6, R15, !P2 ;  /* 0x0000000f06147207 */ /* 0x000fe40005000000 */
[----:B------:R-:W-:Y:S01]  /*b9f0*/  SEL R21, R15, R6, !P2 ;  /* 0x000000060f157207 */ /* 0x000fe20005000000 */
[----:B------:R-:W-:-:S07]  /*ba00*/  IMAD.MOV.U32 R6, RZ, RZ, R14 ;  /* 0x000000ffff067224 */ /* 0x000fce00078e000e */
.L_x_302:
[----:B------:R-:W-:Y:S05]  /*ba10*/  BSYNC B1 ;  /* 0x0000000000017941 */ /* 0x000fea0003800000 */
.L_x_301:
[----:B------:R-:W-:-:S13]  /*ba20*/  LOP3.LUT P0, RZ, R4, 0xff, RZ, 0xc0, !PT ;  /* 0x000000ff04ff7812 */ /* 0x000fda000780c0ff */
[----:B------:R-:W-:Y:S05]  /*ba30*/  @P0 BRA `(.L_x_305) ;  /* 0xfffffff400080947 */ /* 0x000fea000383ffff */
[----:B------:R-:W-:Y:S05]  /*ba40*/  BSYNC B0 ;  /* 0x0000000000007941 */ /* 0x000fea0003800000 */
.L_x_294:
[----:B------:R-:W-:-:S03]  /*ba50*/  UMOV UR8, 0xffffffff ;  /* 0xffffffff00087882 */ /* 0x000fc60000000000 */
[----:B------:R-:W-:Y:S05]  /*ba60*/  BRA.DIV UR8, `(.L_x_306) ;  /* 0x0000000608147947 */ /* 0x000fea000b800000 */
[----:B------:R-:W-:-:S13]  /*ba70*/  ELECT P6, URZ, PT ;  /* 0x00000000003f782f */ /* 0x000fda00038c0000 */
.L_x_320:
[----:B------:R-:W-:Y:S04]  /*ba80*/  BSSY B0, `(.L_x_307) ;  /* 0x000002b000007945 */ /* 0x000fe80003800000 */
[----:B------:R-:W-:Y:S05]  /*ba90*/  @!P6 BRA `(.L_x_308) ;  /* 0x0000000000a4e947 */ /* 0x000fea0003800000 */
[----:B------:R-:W-:-:S04]  /*baa0*/  LOP3.LUT R19, R19, 0x2, RZ, 0xfc, !PT ;  /* 0x0000000213137812 */ /* 0x000fc800078efcff */
[----:B------:R-:W-:-:S13]  /*bab0*/  ISETP.NE.AND P0, PT, R19, 0x3, PT ;  /* 0x000000031300780c */ /* 0x000fda0003f05270 */
[----:B------:R-:W-:Y:S05]  /*bac0*/  @!P0 BRA `(.L_x_309) ;  /* 0x0000000000048947 */ /* 0x000fea0003800000 */
[----:B------:R-:W-:Y:S01]  /*bad0*/  BPT.TRAP 0x1 ;  /* 0x000000040000795c */ /* 0x000fe20000300000 */
.L_x_309:
[----:B------:R-:W0:Y:S01]  /*bae0*/  S2R R5, SR_CgaCtaId ;  /* 0x0000000000057919 */ /* 0x000e220000008800 */
[----:B------:R-:W-:Y:S02]  /*baf0*/  MOV R2, 0x400 ;  /* 0x0000040000027802 */ /* 0x000fe40000000f00 */
[----:B------:R-:W-:Y:S02]  /*bb00*/  SHF.L.U32 R4, R0, 0x1f, RZ ;  /* 0x0000001f00047819 */ /* 0x000fe400000006ff */
[----:B0-----:R-:W-:-:S05]  /*bb10*/  LEA R2, R5, R2, 0x18 ;  /* 0x0000000205027211 */ /* 0x001fca00078ec0ff */
[----:B------:R-:W-:-:S04]  /*bb20*/  VIADD R2, R2, 0x20 ;  /* 0x0000002002027836 */ /* 0x000fc80000000000 */
[C---:B------:R-:W-:Y:S02]  /*bb30*/  IMAD R7, R3.reuse, 0x8, R2 ;  /* 0x0000000803077824 */ /* 0x040fe400078e0202 */
[----:B------:R-:W-:Y:S02]  /*bb40*/  VIADD R3, R3, 0x1 ;  /* 0x0000000103037836 */ /* 0x000fe40000000000 */
[----:B------:R-:W0:Y:S03]  /*bb50*/  SYNCS.PHASECHK.TRANS64.TRYWAIT P0, [R7+URZ], R4 ;  /* 0x00000004070075a7 */ /* 0x000e26000800017f */
[----:B------:R-:W-:-:S04]  /*bb60*/  ISETP.NE.AND P1, PT, R3, 0x4, PT ;  /* 0x000000040300780c */ /* 0x000fc80003f25270 */
[----:B------:R-:W-:Y:S02]  /*bb70*/  SEL R5, RZ, 0x1, P1 ;  /* 0x00000001ff057807 */ /* 0x000fe40000800000 */
[----:B------:R-:W-:Y:S02]  /*bb80*/  SEL R3, R3, RZ, P1 ;  /* 0x000000ff03037207 */ /* 0x000fe40000800000 */
[----:B------:R-:W-:-:S03]  /*bb90*/  LOP3.LUT R6, R0, R5, RZ, 0x3c, !PT ;  /* 0x0000000500067212 */ /* 0x000fc600078e3cff */
[----:B------:R-:W-:Y:S01]  /*bba0*/  IMAD R8, R3, 0x8, R2 ;  /* 0x0000000803087824 */ /* 0x000fe200078e0202 */
[----:B------:R-:W-:Y:S01]  /*bbb0*/  SHF.L.U32 R5, R6, 0x1f, RZ ;  /* 0x0000001f06057819 */ /* 0x000fe200000006ff */
[----:B0-----:R-:W-:Y:S06]  /*bbc0*/  @!P0 BRA `(.L_x_310) ;  /* 0x0000000000dc8947 */ /* 0x001fec0003800000 */
.L_x_321:
[----:B------:R-:W1:Y:S01]  /*bbd0*/  SYNCS.PHASECHK.TRANS64.TRYWAIT P0, [R8+URZ], R5 ;  /* 0x00000005080075a7 */ /* 0x000e62000800017f */
[----:B------:R-:W-:-:S05]  /*bbe0*/  VIADD R0, R3, 0x1 ;  /* 0x0000000103007836 */ /* 0x000fca0000000000 */
[----:B------:R-:W-:-:S04]  /*bbf0*/  ISETP.NE.AND P1, PT, R0, 0x4, PT ;  /* 0x000000040000780c */ /* 0x000fc80003f25270 */
[----:B------:R-:W-:Y:S02]  /*bc00*/  SEL R3, RZ, 0x1, P1 ;  /* 0x00000001ff037807 */ /* 0x000fe40000800000 */
[----:B0-----:R-:W-:Y:S02]  /*bc10*/  SEL R7, R0, RZ, P1 ;  /* 0x000000ff00077207 */ /* 0x001fe40000800000 */
[----:B------:R-:W-:-:S03]  /*bc20*/  LOP3.LUT R9, R6, R3, RZ, 0x3c, !PT ;  /* 0x0000000306097212 */ /* 0x000fc600078e3cff */
[----:B------:R-:W-:Y:S01]  /*bc30*/  IMAD R11, R7, 0x8, R2 ;  /* 0x00000008070b7824 */ /* 0x000fe200078e0202 */
[----:B------:R-:W-:Y:S01]  /*bc40*/  SHF.L.U32 R6, R9, 0x1f, RZ ;  /* 0x0000001f09067819 */ /* 0x000fe200000006ff */
[----:B-1----:R-:W-:Y:S06]  /*bc50*/  @!P0 BRA `(.L_x_311) ;  /* 0x0000000000cc8947 */ /* 0x002fec0003800000 */
.L_x_322:
[----:B------:R-:W1:Y:S01]  /*bc60*/  SYNCS.PHASECHK.TRANS64.TRYWAIT P0, [R11+URZ], R6 ;  /* 0x000000060b0075a7 */ /* 0x000e62000800017f */
[----:B------:R-:W-:-:S05]  /*bc70*/  VIADD R0, R7, 0x1 ;  /* 0x0000000107007836 */ /* 0x000fca0000000000 */
[----:B------:R-:W-:-:S04]  /*bc80*/  ISETP.NE.AND P1, PT, R0, 0x4, PT ;  /* 0x000000040000780c */ /* 0x000fc80003f25270 */
[----:B------:R-:W-:Y:S02]  /*bc90*/  SEL R4, RZ, 0x1, P1 ;  /* 0x00000001ff047807 */ /* 0x000fe40000800000 */
[----:B------:R-:W-:Y:S02]  /*bca0*/  SEL R3, R0, RZ, P1 ;  /* 0x000000ff00037207 */ /* 0x000fe40000800000 */
[----:B------:R-:W-:Y:S01]  /*bcb0*/  LOP3.LUT R0, R9, R4, RZ, 0x3c, !PT ;  /* 0x0000000409007212 */ /* 0x000fe200078e3cff */
[----:B-1----:R-:W-:Y:S06]  /*bcc0*/  @!P0 BRA `(.L_x_312) ;  /* 0x0000000000c48947 */ /* 0x002fec0003800000 */
.L_x_323:
[----:B------:R-:W-:Y:S01]  /*bcd0*/  IMAD R3, R3, 0x8, R2 ;  /* 0x0000000803037824 */ /* 0x000fe200078e0202 */
[----:B------:R-:W-:-:S07]  /*bce0*/  SHF.L.U32 R0, R0, 0x1f, RZ ;  /* 0x0000001f00007819 */ /* 0x000fce00000006ff */
.L_x_313:
[----:B--2---:R2:W3:Y:S02]  /*bcf0*/  SYNCS.PHASECHK.TRANS64.TRYWAIT P0, [R3+URZ], R0 ;  /* 0x00000000030075a7 */ /* 0x0044e4000800017f */
[----:B---3--:R-:W-:Y:S05]  /*bd00*/  @!P0 NANOSLEEP.SYNCS 0x989680 ;  /* 0x009896800000895d */ /* 0x008fea0003900000 */
[----:B------:R-:W3:Y:S02]  /*bd10*/  @!P0 SYNCS.PHASECHK.TRANS64 P0, [R3+URZ], R0 ;  /* 0x00000000030085a7 */ /* 0x000ee4000800007f */
[----:B---3--:R-:W-:Y:S05]  /*bd20*/  @!P0 BRA `(.L_x_313) ;  /* 0xfffffffc00f08947 */ /* 0x008fea000383ffff */
.L_x_308:
[----:B------:R-:W-:Y:S05]  /*bd30*/  BSYNC B0 ;  /* 0x0000000000007941 */ /* 0x000fea0003800000 */
.L_x_307:
[----:B------:R-:W-:Y:S05]  /*bd40*/  EXIT ;  /* 0x000000000000794d */ /* 0x000fea0003800000 */
.L_x_21:
[----:B---3--:R3:W4:Y:S02]  /*bd50*/  SYNCS.PHASECHK.TRANS64.TRYWAIT P1, [R3+URZ], R0 ;  /* 0x00000000030075a7 */ /* 0x008724000802017f */
[----:B----4-:R-:W-:Y:S05]  /*bd60*/  @!P1 NANOSLEEP.SYNCS 0x989680 ;  /* 0x009896800000995d */ /* 0x010fea0003900000 */
[----:B------:R-:W4:Y:S02]  /*bd70*/  @!P1 SYNCS.PHASECHK.TRANS64 P1, [R3+URZ], R0 ;  /* 0x00000000030095a7 */ /* 0x000f24000802007f */
[----:B----4-:R-:W-:Y:S05]  /*bd80*/  @!P1 BRA `(.L_x_21) ;  /* 0xfffffffc00f09947 */ /* 0x010fea000383ffff */
[----:B------:R-:W-:Y:S05]  /*bd90*/  BRA `(.L_x_20) ;  /* 0xffffff5400e07947 */ /* 0x000fea000383ffff */
.L_x_26:
[----:B-1----:R1:W2:Y:S02]  /*bda0*/  SYNCS.PHASECHK.TRANS64.TRYWAIT P1, [R5+URZ], R4 ;  /* 0x00000004050075a7 */ /* 0x0022a4000802017f */
[----:B--2---:R-:W-:Y:S05]  /*bdb0*/  @!P1 NANOSLEEP.SYNCS 0x989680 ;  /* 0x009896800000995d */ /* 0x004fea0003900000 */
[----:B------:R-:W2:Y:S02]  /*bdc0*/  @!P1 SYNCS.PHASECHK.TRANS64 P1, [R5+URZ], R4 ;  /* 0x00000004050095a7 */ /* 0x000ea4000802007f */
[----:B--2---:R-:W-:Y:S05]  /*bdd0*/  @!P1 BRA `(.L_x_26) ;  /* 0xfffffffc00f09947 */ /* 0x004fea000383ffff */
[----:B------:R-:W-:Y:S05]  /*bde0*/  BRA `(.L_x_25) ;  /* 0xffffff5c005c7947 */ /* 0x000fea000383ffff */
.L_x_295:
[----:B------:R-:W-:Y:S01]  /*bdf0*/  BSSY B1, `(.L_x_314) ;  /* 0x0000006000017945 */ /* 0x000fe20003800000 */
[----:B------:R-:W-:-:S07]  /*be00*/  IMAD.MOV.U32 R15, RZ, RZ, -0x1 ;  /* 0xffffffffff0f7424 */ /* 0x000fce00078e00ff */
[----:B------:R-:W-:Y:S05]  /*be10*/  WARPSYNC.COLLECTIVE R15, `(.L_x_315) ;  /* 0x000000000f0c7348 */ /* 0x000fea0003c00000 */
[----:B------:R-:W-:Y:S02]  /*be20*/  ELECT P6, UR62, PT ;  /* 0x00000000003e782f */ /* 0x000fe400038c0000 */
[----:B------:R-:W-:Y:S01]  /*be30*/  MOV R14, UR62 ;  /* 0x0000003e000e7c02 */ /* 0x000fe20008000f00 */
[----:B------:R-:W-:Y:S10]  /*be40*/  ENDCOLLECTIVE ;  /* 0x000000000000791b */ /* 0x000ff40003800000 */
.L_x_315:
[----:B------:R-:W-:Y:S05]  /*be50*/  BSYNC B1 ;  /* 0x0000000000017941 */ /* 0x000fea0003800000 */
.L_x_314:
[----:B------:R-:W-:Y:S05]  /*be60*/  BRA `(.L_x_316) ;  /* 0xfffffff000087947 */ /* 0x000fea000383ffff */
.L_x_298:
[----:B-1----:R1:W2:Y:S02]  /*be70*/  SYNCS.PHASECHK.TRANS64.TRYWAIT P0, [R23+URZ+0x20], R14 ;  /* 0x0000200e170075a7 */ /* 0x0022a4000800017f */
[----:B--2---:R-:W-:Y:S05]  /*be80*/  @!P0 NANOSLEEP.SYNCS 0x989680 ;  /* 0x009896800000895d */ /* 0x004fea0003900000 */
[----:B------:R-:W2:Y:S02]  /*be90*/  @!P0 SYNCS.PHASECHK.TRANS64 P0, [R23+URZ+0x20], R14 ;  /* 0x0000200e170085a7 */ /* 0x000ea4000800007f */
[----:B--2---:R-:W-:Y:S05]  /*bea0*/  @!P0 BRA `(.L_x_298) ;  /* 0xfffffffc00f08947 */ /* 0x004fea000383ffff */
[----:B------:R-:W-:Y:S05]  /*beb0*/  BRA `(.L_x_317) ;  /* 0xfffffff000407947 */ /* 0x000fea000383ffff */
.L_x_306:
[----:B------:R-:W-:Y:S01]  /*bec0*/  BSSY B0, `(.L_x_318) ;  /* 0x0000006000007945 */ /* 0x000fe20003800000 */
[----:B------:R-:W-:-:S07]  /*bed0*/  IMAD.MOV.U32 R15, RZ, RZ, -0x1 ;  /* 0xffffffffff0f7424 */ /* 0x000fce00078e00ff */
[----:B------:R-:W-:Y:S05]  /*bee0*/  WARPSYNC.COLLECTIVE R15, `(.L_x_319) ;  /* 0x000000000f0c7348 */ /* 0x000fea0003c00000 */
[----:B------:R-:W-:Y:S02]  /*bef0*/  ELECT P6, UR62, PT ;  /* 0x00000000003e782f */ /* 0x000fe400038c0000 */
[----:B------:R-:W-:Y:S01]  /*bf00*/  MOV R14, UR62 ;  /* 0x0000003e000e7c02 */ /* 0x000fe20008000f00 */
[----:B------:R-:W-:Y:S10]  /*bf10*/  ENDCOLLECTIVE ;  /* 0x000000000000791b */ /* 0x000ff40003800000 */
.L_x_319:
[----:B------:R-:W-:Y:S05]  /*bf20*/  BSYNC B0 ;  /* 0x0000000000007941 */ /* 0x000fea0003800000 */
.L_x_318:
[----:B------:R-:W-:Y:S05]  /*bf30*/  BRA `(.L_x_320) ;  /* 0xfffffff800d07947 */ /* 0x000fea000383ffff */
.L_x_310:
[----:B0-----:R0:W1:Y:S02]  /*bf40*/  SYNCS.PHASECHK.TRANS64.TRYWAIT P0, [R7+URZ], R4 ;  /* 0x00000004070075a7 */ /* 0x001064000800017f */
[----:B-1----:R-:W-:Y:S05]  /*bf50*/  @!P0 NANOSLEEP.SYNCS 0x989680 ;  /* 0x009896800000895d */ /* 0x002fea0003900000 */
[----:B------:R-:W1:Y:S02]  /*bf60*/  @!P0 SYNCS.PHASECHK.TRANS64 P0, [R7+URZ], R4 ;  /* 0x00000004070085a7 */ /* 0x000e64000800007f */
[----:B-1----:R-:W-:Y:S05]  /*bf70*/  @!P0 BRA `(.L_x_310) ;  /* 0xfffffffc00f08947 */ /* 0x002fea000383ffff */
[----:B------:R-:W-:Y:S05]  /*bf80*/  BRA `(.L_x_321) ;  /* 0xfffffffc00107947 */ /* 0x000fea000383ffff */
.L_x_311:
[----:B0-----:R0:W1:Y:S02]  /*bf90*/  SYNCS.PHASECHK.TRANS64.TRYWAIT P0, [R8+URZ], R5 ;  /* 0x00000005080075a7 */ /* 0x001064000800017f */
[----:B-1----:R-:W-:Y:S05]  /*bfa0*/  @!P0 NANOSLEEP.SYNCS 0x989680 ;  /* 0x009896800000895d */ /* 0x002fea0003900000 */
[----:B------:R-:W1:Y:S02]  /*bfb0*/  @!P0 SYNCS.PHASECHK.TRANS64 P0, [R8+URZ], R5 ;  /* 0x00000005080085a7 */ /* 0x000e64000800007f */
[----:B-1----:R-:W-:Y:S05]  /*bfc0*/  @!P0 BRA `(.L_x_311) ;  /* 0xfffffffc00f08947 */ /* 0x002fea000383ffff */
[----:B------:R-:W-:Y:S05]  /*bfd0*/  BRA `(.L_x_322) ;  /* 0xfffffffc00207947 */ /* 0x000fea000383ffff */
.L_x_312:
[----:B-1----:R1:W2:Y:S02]  /*bfe0*/  SYNCS.PHASECHK.TRANS64.TRYWAIT P0, [R11+URZ], R6 ;  /* 0x000000060b0075a7 */ /* 0x0022a4000800017f */
[----:B--2---:R-:W-:Y:S05]  /*bff0*/  @!P0 NANOSLEEP.SYNCS 0x989680 ;  /* 0x009896800000895d */ /* 0x004fea0003900000 */
[----:B------:R-:W2:Y:S02]  /*c000*/  @!P0 SYNCS.PHASECHK.TRANS64 P0, [R11+URZ], R6 ;  /* 0x000000060b0085a7 */ /* 0x000ea4000800007f */
[----:B--2---:R-:W-:Y:S05]  /*c010*/  @!P0 BRA `(.L_x_312) ;  /* 0xfffffffc00f08947 */ /* 0x004fea000383ffff */
[----:B------:R-:W-:Y:S05]  /*c020*/  BRA `(.L_x_323) ;  /* 0xfffffffc00287947 */ /* 0x000fea000383ffff */
.L_x_324:
[----:B------:R-:W-:-:S00]  /*c030*/  BRA `(.L_x_324) ;  /* 0xfffffffc00fc7947 */ /* 0x000fc0000383ffff */
[----:B------:R-:W-:-:S00]  /*c040*/  NOP ;  /* 0x0000000000007918 */ /* 0x000fc00000000000 */
        /* <DEDUP_REMOVED lines=11> */
.L_x_325:


//--------------------- .nv.global.init           --------------------------
	.section	.nv.global.init,"aw",@progbits
.nv.global.init:
	.type		$str$22,@object
	.size		$str$22,($str$23 - $str$22)
$str$22:
        /*0000*/ 	.byte	0x6b, 0x5f, 0x74, 0x69, 0x6c, 0x65, 0x5f, 0x63, 0x6f, 0x75, 0x6e, 0x74, 0x20, 0x3e, 0x3d, 0x20
        /*0010*/ 	.byte	0x31, 0x00
	.type		$str$23,@object
	.size		$str$23,(__unnamed_1 - $str$23)
$str$23:
        /*0012*/ 	.byte	0x2f, 0x74, 0x6d, 0x70, 0x2f, 0x63, 0x75, 0x74, 0x6c, 0x61, 0x73, 0x73, 0x5f, 0x73, 0x77, 0x65
        /*0022*/ 	.byte	0x65, 0x70, 0x5f, 0x73, 0x72, 0x63, 0x2f, 0x69, 0x6e, 0x63, 0x6c, 0x75, 0x64, 0x65, 0x2f, 0x63
        /*0032*/ 	.byte	0x75, 0x74, 0x6c, 0x61, 0x73, 0x73, 0x2f, 0x67, 0x65, 0x6d, 0x6d, 0x2f, 0x63, 0x6f, 0x6c, 0x6c
        /*0042*/ 	.byte	0x65, 0x63, 0x74, 0x69, 0x76, 0x65, 0x2f, 0x73, 0x6d, 0x39, 0x30, 0x5f, 0x6d, 0x6d, 0x61, 0x5f
        /*0052*/ 	.byte	0x74, 0x6d, 0x61, 0x5f, 0x67, 0x6d, 0x6d, 0x61, 0x5f, 0x73, 0x73, 0x5f, 0x77, 0x61, 0x72, 0x70
        /*0062*/ 	.byte	0x73, 0x70, 0x65, 0x63, 0x69, 0x61, 0x6c, 0x69, 0x7a, 0x65, 0x64, 0x2e, 0x68, 0x70, 0x70, 0x00
	.type		__unnamed_1,@object
	.size		__unnamed_1,(.L_0 - __unnamed_1)
__unnamed_1:
        /*0072*/ 	.byte	0x76, 0x6f, 0x69, 0x64, 0x20, 0x63, 0x75, 0x74, 0x6c, 0x61, 0x73, 0x73, 0x3a, 0x3a, 0x67, 0x65
        /* <DEDUP_REMOVED lines=180> */
        /*0bc2*/ 	.byte	0x6e, 0x74, 0x69, 0x74, 0x79, 0x5d, 0x00
.L_0:


//--------------------- .nv.shared._ZN7cutlass13device_kernelINS_4gemm6kernel13GemmUniversalIN4cute5tupleIJiiiiEEENS1_10collective13CollectiveMmaINS1_34MainloopSm90TmaGmmaWarpSpecializedILi4ENS5_IJNS4_1CILi2EEENSA_ILi1EEESC_EEENS1_35KernelTmaWarpSpecializedCooperativeEEENS5_IJNSA_ILi128EEENSA_ILi256EEESG_EEENS_6half_tENS5_IJlSC_lEEESJ_SK_NS4_8TiledMMAINS4_8MMA_AtomIJNS4_4SM904GMMA26MMA_64x256x16_F32F16F16_SSILNSO_5MajorE0ELSQ_0ELNSO_7ScaleInE1ELSR_1EEEEEENS4_6LayoutISD_NS5_IJSC_NSA_ILi0EEESV_EEEEENS5_IJNS4_10UnderscoreESY_SY_EEEEENS4_13SM90_TMA_LOADENS4_14ComposedLayoutINS4_7SwizzleILi3ELi4ELi3EEENS4_18smem_ptr_flag_bitsILi16EEENSU_INS5_IJNSA_ILi8EEENSA_ILi64EEEEEENS5_IJS18_SC_EEEEEEEvNS4_8identityENS4_23SM90_TMA_LOAD_MULTICASTES1C_vS1D_EENS_8epilogue10collective6detail29Sm90TmaWarpSpecializedAdapterINS1H_15DefaultEpilogueISJ_SK_SK_NS1G_6thread17LinearCombinationISJ_Li1EffLNS1L_9ScaleType4KindE0ELNS_15FloatRoundStyleE2ESJ_EENS1_15EpilogueDefaultEEEEEvvEEEEvNT_6ParamsE --------------------------
	.section	.nv.shared._ZN7cutlass13device_kernelINS_4gemm6kernel13GemmUniversalIN4cute5tupleIJiiiiEEENS1_10collective13CollectiveMmaINS1_34MainloopSm90TmaGmmaWarpSpecializedILi4ENS5_IJNS4_1CILi2EEENSA_ILi1EEESC_EEENS1_35KernelTmaWarpSpecializedCooperativeEEENS5_IJNSA_ILi128EEENSA_ILi256EEESG_EEENS_6half_tENS5_IJlSC_lEEESJ_SK_NS4_8TiledMMAINS4_8MMA_AtomIJNS4_4SM904GMMA26MMA_64x256x16_F32F16F16_SSILNSO_5MajorE0ELSQ_0ELNSO_7ScaleInE1ELSR_1EEEEEENS4_6LayoutISD_NS5_IJSC_NSA_ILi0EEESV_EEEEENS5_IJNS4_10UnderscoreESY_SY_EEEEENS4_13SM90_TMA_LOADENS4_14ComposedLayoutINS4_7SwizzleILi3ELi4ELi3EEENS4_18smem_ptr_flag_bitsILi16EEENSU_INS5_IJNSA_ILi8EEENSA_ILi64EEEEEENS5_IJS18_SC_EEEEEEEvNS4_8identityENS4_23SM90_TMA_LOAD_MULTICASTES1C_vS1D_EENS_8epilogue10collective6detail29Sm90TmaWarpSpecializedAdapterINS1H_15DefaultEpilogueISJ_SK_SK_NS1G_6thread17LinearCombinationISJ_Li1EffLNS1L_9ScaleType4KindE0ELNS_15FloatRoundStyleE2ESJ_EENS1_15EpilogueDefaultEEEEEvvEEEEvNT_6ParamsE,"aw",@nobits
	.sectionflags	@""
	.align	16
	.zero		1024


//--------------------- .nv.shared.reserved.0     --------------------------
	.section	.nv.shared.reserved.0,"aw",@nobits
	.weak		__nv_reservedSMEM_offset_0_alias
	.size		__nv_reservedSMEM_offset_0_alias, 0, 0
	.other		__nv_reservedSMEM_offset_0_alias,@"STO_CUDA_RESERVED_SHARED STV_DEFAULT"
__nv_reservedSMEM_offset_0_alias:
	.zero		0


//--------------------- .nv.global                --------------------------
	.section	.nv.global,"aw",@nobits
.nv.global:
	.type		_ZN39_INTERNAL_b242d2b2_4_k_cu_563f0dbd_39994cute1_E,@object
	.size		_ZN39_INTERNAL_b242d2b2_4_k_cu_563f0dbd_39994cute1_E,(_ZN39_INTERNAL_b242d2b2_4_k_cu_563f0dbd_39994cuda3std3__45__cpo6cbeginE - _ZN39_INTERNAL_b242d2b2_4_k_cu_563f0dbd_39994cute1_E)
_ZN39_INTERNAL_b242d2b2_4_k_cu_563f0dbd_39994cute1_E:
	.zero		1
	.type		_ZN39_INTERNAL_b242d2b2_4_k_cu_563f0dbd_39994cuda3std3__45__cpo6cbeginE,@object
	.size		_ZN39_INTERNAL_b242d2b2_4_k_cu_563f0dbd_39994cuda3std3__45__cpo6cbeginE,(_ZN39_INTERNAL_b242d2b2_4_k_cu_563f0dbd_39994cuda3std3__48in_placeE - _ZN39_INTERNAL_b242d2b2_4_k_cu_563f0dbd_39994cuda3std3__45__cpo6cbeginE)
_ZN39_INTERNAL_b242d2b2_4_k_cu_563f0dbd_39994cuda3std3__45__cpo6cbeginE:
	.zero		1
	.type		_ZN39_INTERNAL_b242d2b2_4_k_cu_563f0dbd_39994cuda3std3__48in_placeE,@object
	.size		_ZN39_INTERNAL_b242d2b2_4_k_cu_563f0dbd_39994cuda3std3__48in_placeE,(_ZN39_INTERNAL_b242d2b2_4_k_cu_563f0dbd_39994cuda3std6ranges3__45__cpo9iter_moveE - _ZN39_INTERNAL_b242d2b2_4_k_cu_563f0dbd_39994cuda3std3__48in_placeE)
_ZN39_INTERNAL_b242d2b2_4_k_cu_563f0dbd_39994cuda3std3__48in_placeE:
	.zero		1
	.type		_ZN39_INTERNAL_b242d2b2_4_k_cu_563f0dbd_39994cuda3std6ranges3__45__cpo9iter_moveE,@object
	.size		_ZN39_INTERNAL_b242d2b2_4_k_cu_563f0dbd_39994cuda3std6ranges3__45__cpo9iter_moveE,(_ZN39_INTERNAL_b242d2b2_4_k_cu_563f0dbd_39994cuda3std3__45__cpo5beginE - _ZN39_INTERNAL_b242d2b2_4_k_cu_563f0dbd_39994cuda3std6ranges3__45__cpo9iter_moveE)
_ZN39_INTERNAL_b242d2b2_4_k_cu_563f0dbd_39994cuda3std6ranges3__45__cpo9iter_moveE:
	.zero		1
	.type		_ZN39_INTERNAL_b242d2b2_4_k_cu_563f0dbd_39994cuda3std3__45__cpo5beginE,@object
	.size		_ZN39_INTERNAL_b242d2b2_4_k_cu_563f0dbd_39994cuda3std3__45__cpo5beginE,(_ZN39_INTERNAL_b242d2b2_4_k_cu_563f0dbd_39994cuda3std3__441_GLOBAL__N__b242d2b2_4_k_cu_563f0dbd_39996ignoreE - _ZN39_INTERNAL_b242d2b2_4_k_cu_563f0dbd_39994cuda3std3__45__cpo5beginE)
_ZN39_INTERNAL_b242d2b2_4_k_cu_563f0dbd_39994cuda3std3__45__cpo5beginE:
	.zero		1
	.type		_ZN39_INTERNAL_b242d2b2_4_k_cu_563f0dbd_39994cuda3std3__441_GLOBAL__N__b242d2b2_4_k_cu_563f0dbd_39996ignoreE,@object
	.size		_ZN39_INTERNAL_b242d2b2_4_k_cu_563f0dbd_39994cuda3std3__441_GLOBAL__N__b242d2b2_4_k_cu_563f0dbd_39996ignoreE,(_ZN39_INTERNAL_b242d2b2_4_k_cu_563f0dbd_39994cute7productE - _ZN39_INTERNAL_b242d2b2_4_k_cu_563f0dbd_39994cuda3std3__441_GLOBAL__N__b242d2b2_4_k_cu_563f0dbd_39996ignoreE)
_ZN39_INTERNAL_b242d2b2_4_k_cu_563f0dbd_39994cuda3std3__441_GLOBAL__N__b242d2b2_4_k_cu_563f0dbd_39996ignoreE:
	.zero		1
	.type		_ZN39_INTERNAL_b242d2b2_4_k_cu_563f0dbd_39994cute7productE,@object
	.size		_ZN39_INTERNAL_b242d2b2_4_k_cu_563f0dbd_39994cute7productE,(_ZN39_INTERNAL_b242d2b2_4_k_cu_563f0dbd_39994cuda3std3__45__cpo3endE - _ZN39_INTERNAL_b242d2b2_4_k_cu_563f0dbd_39994cute7productE)
_ZN39_INTERNAL_b242d2b2_4_k_cu_563f0dbd_39994cute7productE:
	.zero		1
	.type		_ZN39_INTERNAL_b242d2b2_4_k_cu_563f0dbd_39994cuda3std3__45__cpo3endE,@object
	.size		_ZN39_INTERNAL_b242d2b2_4_k_cu_563f0dbd_39994cuda3std3__45__cpo3endE,(_ZN39_INTERNAL_b242d2b2_4_k_cu_563f0dbd_39994cuda3std3__419piecewise_constructE - _ZN39_INTERNAL_b242d2b2_4_k_cu_563f0dbd_39994cuda3std3__45__cpo3endE)
_ZN39_INTERNAL_b242d2b2_4_k_cu_563f0dbd_39994cuda3std3__45__cpo3endE:
	.zero		1
	.type		_ZN39_INTERNAL_b242d2b2_4_k_cu_563f0dbd_39994cuda3std3__419piecewise_constructE,@object
	.size		_ZN39_INTERNAL_b242d2b2_4_k_cu_563f0dbd_39994cuda3std3__419piecewise_constructE,(_ZN39_INTERNAL_b242d2b2_4_k_cu_563f0dbd_39994cuda3std3__45__cpo4cendE - _ZN39_INTERNAL_b242d2b2_4_k_cu_563f0dbd_39994cuda3std3__419piecewise_constructE)
_ZN39_INTERNAL_b242d2b2_4_k_cu_563f0dbd_39994cuda3std3__419piecewise_constructE:
	.zero		1
	.type		_ZN39_INTERNAL_b242d2b2_4_k_cu_563f0dbd_39994cuda3std3__45__cpo4cendE,@object
	.size		_ZN39_INTERNAL_b242d2b2_4_k_cu_563f0dbd_39994cuda3std3__45__cpo4cendE,(_ZN39_INTERNAL_b242d2b2_4_k_cu_563f0dbd_39994cuda3std6ranges3__45__cpo4swapE - _ZN39_INTERNAL_b242d2b2_4_k_cu_563f0dbd_39994cuda3std3__45__cpo4cendE)
_ZN39_INTERNAL_b242d2b2_4_k_cu_563f0dbd_39994cuda3std3__45__cpo4cendE:
	.zero		1
	.type		_ZN39_INTERNAL_b242d2b2_4_k_cu_563f0dbd_39994cuda3std6ranges3__45__cpo4swapE,@object
	.size		_ZN39_INTERNAL_b242d2b2_4_k_cu_563f0dbd_39994cuda3std6ranges3__45__cpo4swapE,(.L_8 - _ZN39_INTERNAL_b242d2b2_4_k_cu_563f0dbd_39994cuda3std6ranges3__45__cpo4swapE)
_ZN39_INTERNAL_b242d2b2_4_k_cu_563f0dbd_39994cuda3std6ranges3__45__cpo4swapE:
	.zero		1
.L_8:


//--------------------- .nv.constant0._ZN7cutlass13device_kernelINS_4gemm6kernel13GemmUniversalIN4cute5tupleIJiiiiEEENS1_10collective13CollectiveMmaINS1_34MainloopSm90TmaGmmaWarpSpecializedILi4ENS5_IJNS4_1CILi2EEENSA_ILi1EEESC_EEENS1_35KernelTmaWarpSpecializedCooperativeEEENS5_IJNSA_ILi128EEENSA_ILi256EEESG_EEENS_6half_tENS5_IJlSC_lEEESJ_SK_NS4_8TiledMMAINS4_8MMA_AtomIJNS4_4SM904GMMA26MMA_64x256x16_F32F16F16_SSILNSO_5MajorE0ELSQ_0ELNSO_7ScaleInE1ELSR_1EEEEEENS4_6LayoutISD_NS5_IJSC_NSA_ILi0EEESV_EEEEENS5_IJNS4_10UnderscoreESY_SY_EEEEENS4_13SM90_TMA_LOADENS4_14ComposedLayoutINS4_7SwizzleILi3ELi4ELi3EEENS4_18smem_ptr_flag_bitsILi16EEENSU_INS5_IJNSA_ILi8EEENSA_ILi64EEEEEENS5_IJS18_SC_EEEEEEEvNS4_8identityENS4_23SM90_TMA_LOAD_MULTICASTES1C_vS1D_EENS_8epilogue10collective6detail29Sm90TmaWarpSpecializedAdapterINS1H_15DefaultEpilogueISJ_SK_SK_NS1G_6thread17LinearCombinationISJ_Li1EffLNS1L_9ScaleType4KindE0ELNS_15FloatRoundStyleE2ESJ_EENS1_15EpilogueDefaultEEEEEvvEEEEvNT_6ParamsE --------------------------
	.section	.nv.constant0._ZN7cutlass13device_kernelINS_4gemm6kernel13GemmUniversalIN4cute5tupleIJiiiiEEENS1_10collective13CollectiveMmaINS1_34MainloopSm90TmaGmmaWarpSpecializedILi4ENS5_IJNS4_1CILi2EEENSA_ILi1EEESC_EEENS1_35KernelTmaWarpSpecializedCooperativeEEENS5_IJNSA_ILi128EEENSA_ILi256EEESG_EEENS_6half_tENS5_IJlSC_lEEESJ_SK_NS4_8TiledMMAINS4_8MMA_AtomIJNS4_4SM904GMMA26MMA_64x256x16_F32F16F16_SSILNSO_5MajorE0ELSQ_0ELNSO_7ScaleInE1ELSR_1EEEEEENS4_6LayoutISD_NS5_IJSC_NSA_ILi0EEESV_EEEEENS5_IJNS4_10UnderscoreESY_SY_EEEEENS4_13SM90_TMA_LOADENS4_14ComposedLayoutINS4_7SwizzleILi3ELi4ELi3EEENS4_18smem_ptr_flag_bitsILi16EEENSU_INS5_IJNSA_ILi8EEENSA_ILi64EEEEEENS5_IJS18_SC_EEEEEEEvNS4_8identityENS4_23SM90_TMA_LOAD_MULTICASTES1C_vS1D_EENS_8epilogue10collective6detail29Sm90TmaWarpSpecializedAdapterINS1H_15DefaultEpilogueISJ_SK_SK_NS1G_6thread17LinearCombinationISJ_Li1EffLNS1L_9ScaleType4KindE0ELNS_15FloatRoundStyleE2ESJ_EENS1_15EpilogueDefaultEEEEEvvEEEEvNT_6ParamsE,"a",@progbits
	.sectionflags	@""
	.align	4
.nv.constant0._ZN7cutlass13device_kernelINS_4gemm6kernel13GemmUniversalIN4cute5tupleIJiiiiEEENS1_10collective13CollectiveMmaINS1_34MainloopSm90TmaGmmaWarpSpecializedILi4ENS5_IJNS4_1CILi2EEENSA_ILi1EEESC_EEENS1_35KernelTmaWarpSpecializedCooperativeEEENS5_IJNSA_ILi128EEENSA_ILi256EEESG_EEENS_6half_tENS5_IJlSC_lEEESJ_SK_NS4_8TiledMMAINS4_8MMA_AtomIJNS4_4SM904GMMA26MMA_64x256x16_F32F16F16_SSILNSO_5MajorE0ELSQ_0ELNSO_7ScaleInE1ELSR_1EEEEEENS4_6LayoutISD_NS5_IJSC_NSA_ILi0EEESV_EEEEENS5_IJNS4_10UnderscoreESY_SY_EEEEENS4_13SM90_TMA_LOADENS4_14ComposedLayoutINS4_7SwizzleILi3ELi4ELi3EEENS4_18smem_ptr_flag_bitsILi16EEENSU_INS5_IJNSA_ILi8EEENSA_ILi64EEEEEENS5_IJS18_SC_EEEEEEEvNS4_8identityENS4_23SM90_TMA_LOAD_MULTICASTES1C_vS1D_EENS_8epilogue10collective6detail29Sm90TmaWarpSpecializedAdapterINS1H_15DefaultEpilogueISJ_SK_SK_NS1G_6thread17LinearCombinationISJ_Li1EffLNS1L_9ScaleType4KindE0ELNS_15FloatRoundStyleE2ESJ_EENS1_15EpilogueDefaultEEEEEvvEEEEvNT_6ParamsE:
	.zero		1664


//--------------------- SYMBOLS --------------------------

	.type		.nv.reservedSmem.offset0,@object
	.size		.nv.reservedSmem.offset0,0x4
	.type		__assertfail,@function
